//
// Generated by NVIDIA NVVM Compiler
//
// Compiler Build ID: CL-36424714
// Cuda compilation tools, release 13.0, V13.0.88
// Based on NVVM 20.0.0
//

.version 9.0
.target sm_100
.address_size 64

	// .globl	_Z6matmuliiPfiS_S_
// _ZZ12block_matmuliiPfiS_S_E6blockA has been demoted
// _ZZ12block_matmuliiPfiS_S_E6blockB has been demoted

.visible .entry _Z6matmuliiPfiS_S_(
	.param .u32 _Z6matmuliiPfiS_S__param_0,
	.param .u32 _Z6matmuliiPfiS_S__param_1,
	.param .u64 .ptr .align 1 _Z6matmuliiPfiS_S__param_2,
	.param .u32 _Z6matmuliiPfiS_S__param_3,
	.param .u64 .ptr .align 1 _Z6matmuliiPfiS_S__param_4,
	.param .u64 .ptr .align 1 _Z6matmuliiPfiS_S__param_5
)
{
	.reg .pred 	%p<13>;
	.reg .b32 	%r<46>;
	.reg .b32 	%f<68>;
	.reg .b64 	%rd<40>;

	ld.param.u32 	%r22, [_Z6matmuliiPfiS_S__param_0];
	ld.param.u32 	%r20, [_Z6matmuliiPfiS_S__param_1];
	ld.param.u64 	%rd5, [_Z6matmuliiPfiS_S__param_2];
	ld.param.u32 	%r23, [_Z6matmuliiPfiS_S__param_3];
	ld.param.u64 	%rd6, [_Z6matmuliiPfiS_S__param_4];
	ld.param.u64 	%rd4, [_Z6matmuliiPfiS_S__param_5];
	cvta.to.global.u64 	%rd1, %rd6;
	cvta.to.global.u64 	%rd2, %rd5;
	mov.u32 	%r24, %tid.x;
	mov.u32 	%r25, %ctaid.x;
	mov.u32 	%r26, %ntid.x;
	mad.lo.s32 	%r1, %r25, %r26, %r24;
	mov.u32 	%r27, %tid.y;
	mov.u32 	%r28, %ctaid.y;
	mov.u32 	%r29, %ntid.y;
	mad.lo.s32 	%r30, %r28, %r29, %r27;
	setp.ge.s32 	%p1, %r1, %r22;
	setp.ge.s32 	%p2, %r30, %r23;
	or.pred  	%p3, %p1, %p2;
	@%p3 bra 	$L__BB0_14;
	setp.lt.s32 	%p4, %r20, 1;
	mov.f32 	%f67, 0f00000000;
	@%p4 bra 	$L__BB0_13;
	mul.lo.s32 	%r3, %r20, %r1;
	and.b32  	%r4, %r20, 7;
	setp.lt.u32 	%p5, %r20, 8;
	mov.f32 	%f67, 0f00000000;
	mov.b32 	%r44, 0;
	@%p5 bra 	$L__BB0_5;
	and.b32  	%r44, %r20, 2147483640;
	neg.s32 	%r42, %r44;
	shl.b32 	%r7, %r23, 3;
	add.s64 	%rd3, %rd2, 16;
	mov.f32 	%f67, 0f00000000;
	mul.wide.s32 	%rd11, %r23, 4;
	mov.u32 	%r40, %r3;
	mov.u32 	%r41, %r30;
$L__BB0_4:
	.pragma "nounroll";
	mul.wide.s32 	%rd7, %r40, 4;
	add.s64 	%rd8, %rd3, %rd7;
	ld.global.f32 	%f17, [%rd8+-16];
	mul.wide.s32 	%rd9, %r41, 4;
	add.s64 	%rd10, %rd1, %rd9;
	ld.global.f32 	%f18, [%rd10];
	fma.rn.f32 	%f19, %f17, %f18, %f67;
	ld.global.f32 	%f20, [%rd8+-12];
	add.s64 	%rd12, %rd10, %rd11;
	ld.global.f32 	%f21, [%rd12];
	fma.rn.f32 	%f22, %f20, %f21, %f19;
	ld.global.f32 	%f23, [%rd8+-8];
	add.s64 	%rd13, %rd12, %rd11;
	ld.global.f32 	%f24, [%rd13];
	fma.rn.f32 	%f25, %f23, %f24, %f22;
	ld.global.f32 	%f26, [%rd8+-4];
	add.s64 	%rd14, %rd13, %rd11;
	ld.global.f32 	%f27, [%rd14];
	fma.rn.f32 	%f28, %f26, %f27, %f25;
	ld.global.f32 	%f29, [%rd8];
	add.s64 	%rd15, %rd14, %rd11;
	ld.global.f32 	%f30, [%rd15];
	fma.rn.f32 	%f31, %f29, %f30, %f28;
	ld.global.f32 	%f32, [%rd8+4];
	add.s64 	%rd16, %rd15, %rd11;
	ld.global.f32 	%f33, [%rd16];
	fma.rn.f32 	%f34, %f32, %f33, %f31;
	ld.global.f32 	%f35, [%rd8+8];
	add.s64 	%rd17, %rd16, %rd11;
	ld.global.f32 	%f36, [%rd17];
	fma.rn.f32 	%f37, %f35, %f36, %f34;
	ld.global.f32 	%f38, [%rd8+12];
	add.s64 	%rd18, %rd17, %rd11;
	ld.global.f32 	%f39, [%rd18];
	fma.rn.f32 	%f67, %f38, %f39, %f37;
	add.s32 	%r42, %r42, 8;
	add.s32 	%r41, %r41, %r7;
	add.s32 	%r40, %r40, 8;
	setp.ne.s32 	%p6, %r42, 0;
	@%p6 bra 	$L__BB0_4;
$L__BB0_5:
	setp.eq.s32 	%p7, %r4, 0;
	@%p7 bra 	$L__BB0_13;
	and.b32  	%r15, %r20, 3;
	setp.lt.u32 	%p8, %r4, 4;
	@%p8 bra 	$L__BB0_8;
	add.s32 	%r32, %r44, %r3;
	mul.wide.s32 	%rd19, %r32, 4;
	add.s64 	%rd20, %rd2, %rd19;
	ld.global.f32 	%f41, [%rd20];
	mad.lo.s32 	%r33, %r44, %r23, %r30;
	mul.wide.s32 	%rd21, %r33, 4;
	add.s64 	%rd22, %rd1, %rd21;
	ld.global.f32 	%f42, [%rd22];
	fma.rn.f32 	%f43, %f41, %f42, %f67;
	ld.global.f32 	%f44, [%rd20+4];
	mul.wide.s32 	%rd23, %r23, 4;
	add.s64 	%rd24, %rd22, %rd23;
	ld.global.f32 	%f45, [%rd24];
	fma.rn.f32 	%f46, %f44, %f45, %f43;
	ld.global.f32 	%f47, [%rd20+8];
	add.s64 	%rd25, %rd24, %rd23;
	ld.global.f32 	%f48, [%rd25];
	fma.rn.f32 	%f49, %f47, %f48, %f46;
	ld.global.f32 	%f50, [%rd20+12];
	add.s64 	%rd26, %rd25, %rd23;
	ld.global.f32 	%f51, [%rd26];
	fma.rn.f32 	%f67, %f50, %f51, %f49;
	add.s32 	%r44, %r44, 4;
$L__BB0_8:
	setp.eq.s32 	%p9, %r15, 0;
	@%p9 bra 	$L__BB0_13;
	setp.eq.s32 	%p10, %r15, 1;
	@%p10 bra 	$L__BB0_11;
	add.s32 	%r34, %r44, %r3;
	mul.wide.s32 	%rd27, %r34, 4;
	add.s64 	%rd28, %rd2, %rd27;
	ld.global.f32 	%f53, [%rd28];
	mad.lo.s32 	%r35, %r44, %r23, %r30;
	mul.wide.s32 	%rd29, %r35, 4;
	add.s64 	%rd30, %rd1, %rd29;
	ld.global.f32 	%f54, [%rd30];
	fma.rn.f32 	%f55, %f53, %f54, %f67;
	ld.global.f32 	%f56, [%rd28+4];
	mul.wide.s32 	%rd31, %r23, 4;
	add.s64 	%rd32, %rd30, %rd31;
	ld.global.f32 	%f57, [%rd32];
	fma.rn.f32 	%f67, %f56, %f57, %f55;
	add.s32 	%r44, %r44, 2;
$L__BB0_11:
	and.b32  	%r36, %r20, 1;
	setp.eq.b32 	%p11, %r36, 1;
	not.pred 	%p12, %p11;
	@%p12 bra 	$L__BB0_13;
	add.s32 	%r37, %r44, %r3;
	mul.wide.s32 	%rd33, %r37, 4;
	add.s64 	%rd34, %rd2, %rd33;
	ld.global.f32 	%f58, [%rd34];
	mad.lo.s32 	%r38, %r44, %r23, %r30;
	mul.wide.s32 	%rd35, %r38, 4;
	add.s64 	%rd36, %rd1, %rd35;
	ld.global.f32 	%f59, [%rd36];
	fma.rn.f32 	%f67, %f58, %f59, %f67;
$L__BB0_13:
	mad.lo.s32 	%r39, %r23, %r1, %r30;
	cvta.to.global.u64 	%rd37, %rd4;
	mul.wide.s32 	%rd38, %r39, 4;
	add.s64 	%rd39, %rd37, %rd38;
	st.global.f32 	[%rd39], %f67;
$L__BB0_14:
	ret;

}
	// .globl	_Z12block_matmuliiPfiS_S_
.visible .entry _Z12block_matmuliiPfiS_S_(
	.param .u32 _Z12block_matmuliiPfiS_S__param_0,
	.param .u32 _Z12block_matmuliiPfiS_S__param_1,
	.param .u64 .ptr .align 1 _Z12block_matmuliiPfiS_S__param_2,
	.param .u32 _Z12block_matmuliiPfiS_S__param_3,
	.param .u64 .ptr .align 1 _Z12block_matmuliiPfiS_S__param_4,
	.param .u64 .ptr .align 1 _Z12block_matmuliiPfiS_S__param_5
)
{
	.reg .pred 	%p<38>;
	.reg .b32 	%r<88>;
	.reg .b32 	%f<115>;
	.reg .b64 	%rd<22>;
	// demoted variable
	.shared .align 4 .b8 _ZZ12block_matmuliiPfiS_S_E6blockA[256];
	// demoted variable
	.shared .align 4 .b8 _ZZ12block_matmuliiPfiS_S_E6blockB[256];
	ld.param.u32 	%r44, [_Z12block_matmuliiPfiS_S__param_0];
	ld.param.u32 	%r45, [_Z12block_matmuliiPfiS_S__param_1];
	ld.param.u64 	%rd4, [_Z12block_matmuliiPfiS_S__param_2];
	ld.param.u32 	%r46, [_Z12block_matmuliiPfiS_S__param_3];
	ld.param.u64 	%rd5, [_Z12block_matmuliiPfiS_S__param_4];
	cvta.to.global.u64 	%rd1, %rd5;
	cvta.to.global.u64 	%rd2, %rd4;
	mov.u32 	%r47, %ctaid.x;
	shl.b32 	%r48, %r47, 3;
	mul.lo.s32 	%r83, %r48, %r45;
	mov.u32 	%r49, %ctaid.y;
	shl.b32 	%r82, %r49, 3;
	mov.u32 	%r3, %tid.x;
	add.s32 	%r4, %r48, %r3;
	mov.u32 	%r5, %tid.y;
	add.s32 	%r6, %r82, %r5;
	setp.lt.s32 	%p1, %r45, 1;
	mov.f32 	%f108, 0f00000000;
	@%p1 bra 	$L__BB1_46;
	shl.b32 	%r51, %r3, 5;
	mov.u32 	%r52, _ZZ12block_matmuliiPfiS_S_E6blockA;
	add.s32 	%r7, %r52, %r51;
	shl.b32 	%r53, %r5, 2;
	add.s32 	%r8, %r7, %r53;
	mov.u32 	%r54, _ZZ12block_matmuliiPfiS_S_E6blockB;
	add.s32 	%r11, %r54, %r53;
	add.s32 	%r9, %r11, %r51;
	mad.lo.s32 	%r10, %r46, %r3, %r5;
	add.s32 	%r12, %r45, -1;
	setp.lt.u32 	%p2, %r45, 9;
	mov.f32 	%f108, 0f00000000;
	mov.b32 	%r85, 0;
	mov.u32 	%r84, %r45;
	@%p2 bra 	$L__BB1_31;
	shr.u32 	%r56, %r12, 3;
	add.s32 	%r57, %r56, 1;
	add.s32 	%r81, %r45, -7;
	sub.s32 	%r80, 15, %r45;
	add.s32 	%r58, %r3, 8;
	mad.lo.s32 	%r59, %r46, %r58, %r5;
	add.s32 	%r78, %r59, %r82;
	add.s32 	%r77, %r10, %r82;
	mad.lo.s32 	%r76, %r45, %r4, %r5;
	and.b32  	%r60, %r57, 1073741822;
	neg.s32 	%r75, %r60;
	mov.f32 	%f108, 0f00000000;
	mov.b32 	%r79, 7;
$L__BB1_3:
	setp.ge.s32 	%p3, %r4, %r44;
	add.s32 	%r28, %r80, -8;
	mov.f32 	%f103, 0f00000000;
	@%p3 bra 	$L__BB1_5;
	mul.wide.u32 	%rd6, %r76, 4;
	add.s64 	%rd7, %rd2, %rd6;
	ld.global.f32 	%f103, [%rd7];
$L__BB1_5:
	setp.ge.s32 	%p4, %r6, %r46;
	st.shared.f32 	[%r8], %f103;
	mov.f32 	%f104, 0f00000000;
	@%p4 bra 	$L__BB1_7;
	mul.wide.u32 	%rd8, %r77, 4;
	add.s64 	%rd9, %rd1, %rd8;
	ld.global.f32 	%f104, [%rd9];
$L__BB1_7:
	st.shared.f32 	[%r9], %f104;
	bar.sync 	0;
	add.s32 	%r61, %r79, -7;
	setp.le.s32 	%p5, %r45, %r61;
	@%p5 bra 	$L__BB1_16;
	ld.shared.f32 	%f50, [%r7];
	ld.shared.f32 	%f51, [%r11];
	fma.rn.f32 	%f108, %f50, %f51, %f108;
	add.s32 	%r62, %r81, 7;
	setp.lt.s32 	%p6, %r62, 2;
	@%p6 bra 	$L__BB1_16;
	ld.shared.f32 	%f52, [%r7+4];
	ld.shared.f32 	%f53, [%r11+32];
	fma.rn.f32 	%f108, %f52, %f53, %f108;
	setp.eq.s32 	%p7, %r28, 5;
	@%p7 bra 	$L__BB1_16;
	ld.shared.f32 	%f54, [%r7+8];
	ld.shared.f32 	%f55, [%r11+64];
	fma.rn.f32 	%f108, %f54, %f55, %f108;
	setp.eq.s32 	%p8, %r28, 4;
	@%p8 bra 	$L__BB1_16;
	ld.shared.f32 	%f56, [%r7+12];
	ld.shared.f32 	%f57, [%r11+96];
	fma.rn.f32 	%f108, %f56, %f57, %f108;
	setp.eq.s32 	%p9, %r28, 3;
	@%p9 bra 	$L__BB1_16;
	ld.shared.f32 	%f58, [%r7+16];
	ld.shared.f32 	%f59, [%r11+128];
	fma.rn.f32 	%f108, %f58, %f59, %f108;
	setp.eq.s32 	%p10, %r28, 2;
	@%p10 bra 	$L__BB1_16;
	ld.shared.f32 	%f60, [%r7+20];
	ld.shared.f32 	%f61, [%r11+160];
	fma.rn.f32 	%f108, %f60, %f61, %f108;
	setp.eq.s32 	%p11, %r28, 1;
	@%p11 bra 	$L__BB1_16;
	ld.shared.f32 	%f62, [%r7+24];
	ld.shared.f32 	%f63, [%r11+192];
	fma.rn.f32 	%f108, %f62, %f63, %f108;
	setp.eq.s32 	%p12, %r80, 8;
	@%p12 bra 	$L__BB1_16;
	ld.shared.f32 	%f64, [%r7+28];
	ld.shared.f32 	%f65, [%r11+224];
	fma.rn.f32 	%f108, %f64, %f65, %f108;
$L__BB1_16:
	bar.sync 	0;
	mov.f32 	%f106, 0f00000000;
	@%p3 bra 	$L__BB1_18;
	add.s32 	%r63, %r76, 8;
	mul.wide.u32 	%rd10, %r63, 4;
	add.s64 	%rd11, %rd2, %rd10;
	ld.global.f32 	%f106, [%rd11];
$L__BB1_18:
	st.shared.f32 	[%r8], %f106;
	mov.f32 	%f107, 0f00000000;
	@%p4 bra 	$L__BB1_20;
	mul.wide.u32 	%rd12, %r78, 4;
	add.s64 	%rd13, %rd1, %rd12;
	ld.global.f32 	%f107, [%rd13];
$L__BB1_20:
	st.shared.f32 	[%r9], %f107;
	bar.sync 	0;
	add.s32 	%r64, %r79, 1;
	setp.le.s32 	%p15, %r45, %r64;
	@%p15 bra 	$L__BB1_29;
	ld.shared.f32 	%f68, [%r7];
	ld.shared.f32 	%f69, [%r11];
	fma.rn.f32 	%f108, %f68, %f69, %f108;
	add.s32 	%r65, %r81, -1;
	setp.lt.s32 	%p16, %r65, 2;
	@%p16 bra 	$L__BB1_29;
	ld.shared.f32 	%f70, [%r7+4];
	ld.shared.f32 	%f71, [%r11+32];
	fma.rn.f32 	%f108, %f70, %f71, %f108;
	setp.eq.s32 	%p17, %r28, -3;
	@%p17 bra 	$L__BB1_29;
	ld.shared.f32 	%f72, [%r7+8];
	ld.shared.f32 	%f73, [%r11+64];
	fma.rn.f32 	%f108, %f72, %f73, %f108;
	setp.eq.s32 	%p18, %r28, -4;
	@%p18 bra 	$L__BB1_29;
	ld.shared.f32 	%f74, [%r7+12];
	ld.shared.f32 	%f75, [%r11+96];
	fma.rn.f32 	%f108, %f74, %f75, %f108;
	setp.eq.s32 	%p19, %r28, -5;
	@%p19 bra 	$L__BB1_29;
	ld.shared.f32 	%f76, [%r7+16];
	ld.shared.f32 	%f77, [%r11+128];
	fma.rn.f32 	%f108, %f76, %f77, %f108;
	setp.eq.s32 	%p20, %r28, -6;
	@%p20 bra 	$L__BB1_29;
	ld.shared.f32 	%f78, [%r7+20];
	ld.shared.f32 	%f79, [%r11+160];
	fma.rn.f32 	%f108, %f78, %f79, %f108;
	setp.eq.s32 	%p21, %r80, 1;
	@%p21 bra 	$L__BB1_29;
	ld.shared.f32 	%f80, [%r7+24];
	ld.shared.f32 	%f81, [%r11+192];
	fma.rn.f32 	%f108, %f80, %f81, %f108;
	setp.eq.s32 	%p22, %r28, -8;
	@%p22 bra 	$L__BB1_29;
	ld.shared.f32 	%f82, [%r7+28];
	ld.shared.f32 	%f83, [%r11+224];
	fma.rn.f32 	%f108, %f82, %f83, %f108;
$L__BB1_29:
	bar.sync 	0;
	add.s32 	%r83, %r83, 16;
	shl.b32 	%r66, %r46, 3;
	add.s32 	%r67, %r82, %r66;
	add.s32 	%r82, %r67, %r66;
	add.s32 	%r81, %r81, -16;
	add.s32 	%r80, %r80, 16;
	add.s32 	%r79, %r79, 16;
	shl.b32 	%r68, %r46, 4;
	add.s32 	%r78, %r78, %r68;
	add.s32 	%r77, %r77, %r68;
	add.s32 	%r76, %r76, 16;
	add.s32 	%r75, %r75, 2;
	setp.ne.s32 	%p23, %r75, 0;
	@%p23 bra 	$L__BB1_3;
	add.s32 	%r84, %r81, 7;
	add.s32 	%r85, %r79, -7;
$L__BB1_31:
	and.b32  	%r69, %r12, 8;
	setp.ne.s32 	%p24, %r69, 0;
	@%p24 bra 	$L__BB1_46;
	setp.ge.s32 	%p25, %r4, %r44;
	mov.f32 	%f111, 0f00000000;
	@%p25 bra 	$L__BB1_34;
	mad.lo.s32 	%r70, %r45, %r3, %r5;
	add.s32 	%r71, %r70, %r83;
	mul.wide.u32 	%rd14, %r71, 4;
	add.s64 	%rd15, %rd2, %rd14;
	ld.global.f32 	%f111, [%rd15];
$L__BB1_34:
	setp.ge.s32 	%p26, %r6, %r46;
	st.shared.f32 	[%r8], %f111;
	mov.f32 	%f112, 0f00000000;
	@%p26 bra 	$L__BB1_36;
	add.s32 	%r72, %r10, %r82;
	mul.wide.u32 	%rd16, %r72, 4;
	add.s64 	%rd17, %rd1, %rd16;
	ld.global.f32 	%f112, [%rd17];
$L__BB1_36:
	st.shared.f32 	[%r9], %f112;
	bar.sync 	0;
	setp.le.s32 	%p27, %r45, %r85;
	@%p27 bra 	$L__BB1_45;
	ld.shared.f32 	%f86, [%r7];
	ld.shared.f32 	%f87, [%r11];
	fma.rn.f32 	%f108, %f86, %f87, %f108;
	setp.lt.s32 	%p28, %r84, 2;
	@%p28 bra 	$L__BB1_45;
	ld.shared.f32 	%f88, [%r7+4];
	ld.shared.f32 	%f89, [%r11+32];
	fma.rn.f32 	%f108, %f88, %f89, %f108;
	setp.eq.s32 	%p29, %r84, 2;
	@%p29 bra 	$L__BB1_45;
	ld.shared.f32 	%f90, [%r7+8];
	ld.shared.f32 	%f91, [%r11+64];
	fma.rn.f32 	%f108, %f90, %f91, %f108;
	setp.eq.s32 	%p30, %r84, 3;
	@%p30 bra 	$L__BB1_45;
	ld.shared.f32 	%f92, [%r7+12];
	ld.shared.f32 	%f93, [%r11+96];
	fma.rn.f32 	%f108, %f92, %f93, %f108;
	setp.eq.s32 	%p31, %r84, 4;
	@%p31 bra 	$L__BB1_45;
	ld.shared.f32 	%f94, [%r7+16];
	ld.shared.f32 	%f95, [%r11+128];
	fma.rn.f32 	%f108, %f94, %f95, %f108;
	setp.eq.s32 	%p32, %r84, 5;
	@%p32 bra 	$L__BB1_45;
	ld.shared.f32 	%f96, [%r7+20];
	ld.shared.f32 	%f97, [%r11+160];
	fma.rn.f32 	%f108, %f96, %f97, %f108;
	setp.eq.s32 	%p33, %r84, 6;
	@%p33 bra 	$L__BB1_45;
	ld.shared.f32 	%f98, [%r7+24];
	ld.shared.f32 	%f99, [%r11+192];
	fma.rn.f32 	%f108, %f98, %f99, %f108;
	setp.eq.s32 	%p34, %r84, 7;
	@%p34 bra 	$L__BB1_45;
	ld.shared.f32 	%f100, [%r7+28];
	ld.shared.f32 	%f101, [%r11+224];
	fma.rn.f32 	%f108, %f100, %f101, %f108;
$L__BB1_45:
	bar.sync 	0;
$L__BB1_46:
	setp.ge.s32 	%p35, %r4, %r44;
	setp.ge.s32 	%p36, %r6, %r46;
	or.pred  	%p37, %p35, %p36;
	@%p37 bra 	$L__BB1_48;
	ld.param.u64 	%rd21, [_Z12block_matmuliiPfiS_S__param_5];
	mad.lo.s32 	%r74, %r4, %r46, %r6;
	cvta.to.global.u64 	%rd18, %rd21;
	mul.wide.u32 	%rd19, %r74, 4;
	add.s64 	%rd20, %rd18, %rd19;
	st.global.f32 	[%rd20], %f108;
$L__BB1_48:
	ret;

}


// ===== COMPILED SASS (sm_100) =====

	.target	sm_100

	.elftype	@"ET_EXEC"


//--------------------- .note.nv.tkinfo           --------------------------
	.section	.note.nv.tkinfo,"",@"SHT_NOTE"
	.sectionflags	@"SHF_NOTE_NV_TKINFO"
	.tkinfo
        /*0018*/ 	.word	0x00000002
        /*0030*/ 	.string	""
        /*0030*/ 	.string	"ptxas"
        /*0030*/ 	.string	"Cuda compilation tools, release 13.0, V13.0.88"
        /*0030*/ 	.string	"Build cuda_13.0.r13.0/compiler.36424714_0"
        /*0030*/ 	.string	"-arch sm_100 -m 64 "



//--------------------- .note.nv.cuinfo           --------------------------
	.section	.note.nv.cuinfo,"",@"SHT_NOTE"
	.sectionflags	@"SHF_NOTE_NV_CUINFO"
        /*0018*/ 	.short	0x0002
        /*001a*/ 	.short	0x0064
        /*001c*/ 	.short	0x0082
	.zero		2


//--------------------- .nv.info                  --------------------------
	.section	.nv.info,"",@"SHT_CUDA_INFO"
	.align	4


	//----- nvinfo : EIATTR_REGCOUNT
	.align		4
        /*0000*/ 	.byte	0x04, 0x2f
        /*0002*/ 	.short	(.L_1 - .L_0)
	.align		4
.L_0:
        /*0004*/ 	.word	index@(_Z6matmuliiPfiS_S_)
        /*0008*/ 	.word	0x00000020


	//----- nvinfo : EIATTR_FRAME_SIZE
	.align		4
.L_1:
        /*000c*/ 	.byte	0x04, 0x11
        /*000e*/ 	.short	(.L_3 - .L_2)
	.align		4
.L_2:
        /*0010*/ 	.word	index@(_Z6matmuliiPfiS_S_)
        /*0014*/ 	.word	0x00000000


	//----- nvinfo : EIATTR_REGCOUNT
	.align		4
.L_3:
        /*0018*/ 	.byte	0x04, 0x2f
        /*001a*/ 	.short	(.L_5 - .L_4)
	.align		4
.L_4:
        /*001c*/ 	.word	index@(_Z12block_matmuliiPfiS_S_)
        /*0020*/ 	.word	0x0000001c


	//----- nvinfo : EIATTR_FRAME_SIZE
	.align		4
.L_5:
        /*0024*/ 	.byte	0x04, 0x11
        /*0026*/ 	.short	(.L_7 - .L_6)
	.align		4
.L_6:
        /*0028*/ 	.word	index@(_Z12block_matmuliiPfiS_S_)
        /*002c*/ 	.word	0x00000000


	//----- nvinfo : EIATTR_MIN_STACK_SIZE
	.align		4
.L_7:
        /*0030*/ 	.byte	0x04, 0x12
        /*0032*/ 	.short	(.L_9 - .L_8)
	.align		4
.L_8:
        /*0034*/ 	.word	index@(_Z12block_matmuliiPfiS_S_)
        /*0038*/ 	.word	0x00000000


	//----- nvinfo : EIATTR_MIN_STACK_SIZE
	.align		4
.L_9:
        /*003c*/ 	.byte	0x04, 0x12
        /*003e*/ 	.short	(.L_11 - .L_10)
	.align		4
.L_10:
        /*0040*/ 	.word	index@(_Z6matmuliiPfiS_S_)
        /*0044*/ 	.word	0x00000000
.L_11:


//--------------------- .nv.compat                --------------------------
	.section	.nv.compat,"",@"SHT_CUDA_COMPAT_INFO"
	.align	4
        /*0000*/ 	.byte	0x02, 0x09, 0x00, 0x00, 0x02, 0x02, 0x01, 0x00, 0x02, 0x05, 0x05, 0x00, 0x03, 0x07, 0x01, 0x01
        /*0010*/ 	.byte	0x02, 0x03, 0x00, 0x00, 0x02, 0x06, 0x01, 0x00, 0x04, 0x0b, 0x08, 0x00, 0x09, 0x00, 0x00, 0x00
        /*0020*/ 	.byte	0x00, 0x00, 0x00, 0x00


//--------------------- .nv.info._Z12block_matmuliiPfiS_S_ --------------------------
	.section	.nv.info._Z12block_matmuliiPfiS_S_,"",@"SHT_CUDA_INFO"
	.sectionflags	@""
	.align	4


	//----- nvinfo : EIATTR_CUDA_API_VERSION
	.align		4
        /*0000*/ 	.byte	0x04, 0x37
        /*0002*/ 	.short	(.L_13 - .L_12)
.L_12:
        /*0004*/ 	.word	0x00000082


	//----- nvinfo : EIATTR_KPARAM_INFO
	.align		4
.L_13:
        /*0008*/ 	.byte	0x04, 0x17
        /*000a*/ 	.short	(.L_15 - .L_14)
.L_14:
        /*000c*/ 	.word	0x00000000
        /*0010*/ 	.short	0x0005
        /*0012*/ 	.short	0x0020
        /*0014*/ 	.byte	0x00, 0xf5, 0x21, 0x00


	//----- nvinfo : EIATTR_KPARAM_INFO
	.align		4
.L_15:
        /*0018*/ 	.byte	0x04, 0x17
        /*001a*/ 	.short	(.L_17 - .L_16)
.L_16:
        /*001c*/ 	.word	0x00000000
        /*0020*/ 	.short	0x0004
        /*0022*/ 	.short	0x0018
        /*0024*/ 	.byte	0x00, 0xf5, 0x21, 0x00


	//----- nvinfo : EIATTR_KPARAM_INFO
	.align		4
.L_17:
        /*0028*/ 	.byte	0x04, 0x17
        /*002a*/ 	.short	(.L_19 - .L_18)
.L_18:
        /*002c*/ 	.word	0x00000000
        /*0030*/ 	.short	0x0003
        /*0032*/ 	.short	0x0010
        /*0034*/ 	.byte	0x00, 0xf0, 0x11, 0x00


	//----- nvinfo : EIATTR_KPARAM_INFO
	.align		4
.L_19:
        /*0038*/ 	.byte	0x04, 0x17
        /*003a*/ 	.short	(.L_21 - .L_20)
.L_20:
        /*003c*/ 	.word	0x00000000
        /*0040*/ 	.short	0x0002
        /*0042*/ 	.short	0x0008
        /*0044*/ 	.byte	0x00, 0xf5, 0x21, 0x00


	//----- nvinfo : EIATTR_KPARAM_INFO
	.align		4
.L_21:
        /*0048*/ 	.byte	0x04, 0x17
        /*004a*/ 	.short	(.L_23 - .L_22)
.L_22:
        /*004c*/ 	.word	0x00000000
        /*0050*/ 	.short	0x0001
        /*0052*/ 	.short	0x0004
        /*0054*/ 	.byte	0x00, 0xf0, 0x11, 0x00


	//----- nvinfo : EIATTR_KPARAM_INFO
	.align		4
.L_23:
        /*0058*/ 	.byte	0x04, 0x17
        /*005a*/ 	.short	(.L_25 - .L_24)
.L_24:
        /*005c*/ 	.word	0x00000000
        /*0060*/ 	.short	0x0000
        /*0062*/ 	.short	0x0000
        /*0064*/ 	.byte	0x00, 0xf0, 0x11, 0x00


	//----- nvinfo : EIATTR_SPARSE_MMA_MASK
	.align		4
.L_25:
        /*0068*/ 	.byte	0x03, 0x50
        /*006a*/ 	.short	0x0000


	//----- nvinfo : EIATTR_MAXREG_COUNT
	.align		4
        /*006c*/ 	.byte	0x03, 0x1b
        /*006e*/ 	.short	0x00ff


	//----- nvinfo : EIATTR_NUM_BARRIERS
	.align		4
        /*0070*/ 	.byte	0x02, 0x4c
        /*0072*/ 	.byte	0x01
	.zero		1


	//----- nvinfo : EIATTR_MERCURY_ISA_VERSION
	.align		4
        /*0074*/ 	.byte	0x03, 0x5f
        /*0076*/ 	.short	0x0101


	//----- nvinfo : EIATTR_VRC_CTA_INIT_COUNT
	.align		4
        /*0078*/ 	.byte	0x02, 0x4a
	.zero		1
	.zero		1


	//----- nvinfo : EIATTR_EXIT_INSTR_OFFSETS
	.align		4
        /*007c*/ 	.byte	0x04, 0x1c
        /*007e*/ 	.short	(.L_27 - .L_26)


	//   ....[0]....
.L_26:
        /*0080*/ 	.word	0x00000dc0


	//   ....[1]....
        /*0084*/ 	.word	0x00000e10


	//----- nvinfo : EIATTR_CBANK_PARAM_SIZE
	.align		4
.L_27:
        /*0088*/ 	.byte	0x03, 0x19
        /*008a*/ 	.short	0x0028


	//----- nvinfo : EIATTR_PARAM_CBANK
	.align		4
        /*008c*/ 	.byte	0x04, 0x0a
        /*008e*/ 	.short	(.L_29 - .L_28)
	.align		4
.L_28:
        /*0090*/ 	.word	index@(.nv.constant0._Z12block_matmuliiPfiS_S_)
        /*0094*/ 	.short	0x0380
        /*0096*/ 	.short	0x0028


	//----- nvinfo : EIATTR_SW_WAR
	.align		4
.L_29:
        /*0098*/ 	.byte	0x04, 0x36
        /*009a*/ 	.short	(.L_31 - .L_30)
.L_30:
        /*009c*/ 	.word	0x00000008
.L_31:


//--------------------- .nv.info._Z6matmuliiPfiS_S_ --------------------------
	.section	.nv.info._Z6matmuliiPfiS_S_,"",@"SHT_CUDA_INFO"
	.sectionflags	@""
	.align	4


	//----- nvinfo : EIATTR_CUDA_API_VERSION
	.align		4
        /*0000*/ 	.byte	0x04, 0x37
        /*0002*/ 	.short	(.L_33 - .L_32)
.L_32:
        /*0004*/ 	.word	0x00000082


	//----- nvinfo : EIATTR_KPARAM_INFO
	.align		4
.L_33:
        /*0008*/ 	.byte	0x04, 0x17
        /*000a*/ 	.short	(.L_35 - .L_34)
.L_34:
        /*000c*/ 	.word	0x00000000
        /*0010*/ 	.short	0x0005
        /*0012*/ 	.short	0x0020
        /*0014*/ 	.byte	0x00, 0xf5, 0x21, 0x00


	//----- nvinfo : EIATTR_KPARAM_INFO
	.align		4
.L_35:
        /*0018*/ 	.byte	0x04, 0x17
        /*001a*/ 	.short	(.L_37 - .L_36)
.L_36:
        /*001c*/ 	.word	0x00000000
        /*0020*/ 	.short	0x0004
        /*0022*/ 	.short	0x0018
        /*0024*/ 	.byte	0x00, 0xf5, 0x21, 0x00


	//----- nvinfo : EIATTR_KPARAM_INFO
	.align		4
.L_37:
        /*0028*/ 	.byte	0x04, 0x17
        /*002a*/ 	.short	(.L_39 - .L_38)
.L_38:
        /*002c*/ 	.word	0x00000000
        /*0030*/ 	.short	0x0003
        /*0032*/ 	.short	0x0010
        /*0034*/ 	.byte	0x00, 0xf0, 0x11, 0x00


	//----- nvinfo : EIATTR_KPARAM_INFO
	.align		4
.L_39:
        /*0038*/ 	.byte	0x04, 0x17
        /*003a*/ 	.short	(.L_41 - .L_40)
.L_40:
        /*003c*/ 	.word	0x00000000
        /*0040*/ 	.short	0x0002
        /*0042*/ 	.short	0x0008
        /*0044*/ 	.byte	0x00, 0xf5, 0x21, 0x00


	//----- nvinfo : EIATTR_KPARAM_INFO
	.align		4
.L_41:
        /*0048*/ 	.byte	0x04, 0x17
        /*004a*/ 	.short	(.L_43 - .L_42)
.L_42:
        /*004c*/ 	.word	0x00000000
        /*0050*/ 	.short	0x0001
        /*0052*/ 	.short	0x0004
        /*0054*/ 	.byte	0x00, 0xf0, 0x11, 0x00


	//----- nvinfo : EIATTR_KPARAM_INFO
	.align		4
.L_43:
        /*0058*/ 	.byte	0x04, 0x17
        /*005a*/ 	.short	(.L_45 - .L_44)
.L_44:
        /*005c*/ 	.word	0x00000000
        /*0060*/ 	.short	0x0000
        /*0062*/ 	.short	0x0000
        /*0064*/ 	.byte	0x00, 0xf0, 0x11, 0x00


	//----- nvinfo : EIATTR_SPARSE_MMA_MASK
	.align		4
.L_45:
        /*0068*/ 	.byte	0x03, 0x50
        /*006a*/ 	.short	0x0000


	//----- nvinfo : EIATTR_MAXREG_COUNT
	.align		4
        /*006c*/ 	.byte	0x03, 0x1b
        /*006e*/ 	.short	0x00ff


	//----- nvinfo : EIATTR_MERCURY_ISA_VERSION
	.align		4
        /*0070*/ 	.byte	0x03, 0x5f
        /*0072*/ 	.short	0x0101


	//----- nvinfo : EIATTR_VRC_CTA_INIT_COUNT
	.align		4
        /*0074*/ 	.byte	0x02, 0x4a
	.zero		1
	.zero		1


	//----- nvinfo : EIATTR_EXIT_INSTR_OFFSETS
	.align		4
        /*0078*/ 	.byte	0x04, 0x1c
        /*007a*/ 	.short	(.L_47 - .L_46)


	//   ....[0]....
.L_46:
        /*007c*/ 	.word	0x000000d0


	//   ....[1]....
        /*0080*/ 	.word	0x00000850


	//----- nvinfo : EIATTR_CBANK_PARAM_SIZE
	.align		4
.L_47:
        /*0084*/ 	.byte	0x03, 0x19
        /*0086*/ 	.short	0x0028


	//----- nvinfo : EIATTR_PARAM_CBANK
	.align		4
        /*0088*/ 	.byte	0x04, 0x0a
        /*008a*/ 	.short	(.L_49 - .L_48)
	.align		4
.L_48:
        /*008c*/ 	.word	index@(.nv.constant0._Z6matmuliiPfiS_S_)
        /*0090*/ 	.short	0x0380
        /*0092*/ 	.short	0x0028


	//----- nvinfo : EIATTR_SW_WAR
	.align		4
.L_49:
        /*0094*/ 	.byte	0x04, 0x36
        /*0096*/ 	.short	(.L_51 - .L_50)
.L_50:
        /*0098*/ 	.word	0x00000008
.L_51:


//--------------------- .nv.callgraph             --------------------------
	.section	.nv.callgraph,"",@"SHT_CUDA_CALLGRAPH"
	.align	4
	.sectionentsize	8
	.align		4
        /*0000*/ 	.word	0x00000000
	.align		4
        /*0004*/ 	.word	0xffffffff
	.align		4
        /*0008*/ 	.word	0x00000000
	.align		4
        /*000c*/ 	.word	0xfffffffe
	.align		4
        /*0010*/ 	.word	0x00000000
	.align		4
        /*0014*/ 	.word	0xfffffffd
	.align		4
        /*0018*/ 	.word	0x00000000
	.align		4
        /*001c*/ 	.word	0xfffffffc


//--------------------- .text._Z12block_matmuliiPfiS_S_ --------------------------
	.section	.text._Z12block_matmuliiPfiS_S_,"ax",@progbits
	.align	128
        .global         _Z12block_matmuliiPfiS_S_
        .type           _Z12block_matmuliiPfiS_S_,@function
        .size           _Z12block_matmuliiPfiS_S_,(.L_x_12 - _Z12block_matmuliiPfiS_S_)
        .other          _Z12block_matmuliiPfiS_S_,@"STO_CUDA_ENTRY STV_DEFAULT"
_Z12block_matmuliiPfiS_S_:
.text._Z12block_matmuliiPfiS_S_:
[----:B------:R-:W-:Y:S01]  /*0000*/  LDC R1, c[0x0][0x37c] ;  /* 0x0000df00ff017b82 */ /* 0x000fe20000000800 */
[----:B------:R-:W0:Y:S07]  /*0010*/  S2R R9, SR_TID.X ;  /* 0x0000000000097919 */ /* 0x000e2e0000002100 */
[----:B------:R-:W1:Y:S01]  /*0020*/  S2UR UR4, SR_CTAID.X ;  /* 0x00000000000479c3 */ /* 0x000e620000002500 */
[----:B------:R-:W2:Y:S01]  /*0030*/  LDCU UR9, c[0x0][0x384] ;  /* 0x00007080ff0977ac */ /* 0x000ea20008000800 */
[----:B------:R-:W-:Y:S01]  /*0040*/  HFMA2 R19, -RZ, RZ, 0, 0 ;  /* 0x00000000ff137431 */ /* 0x000fe200000001ff */
[----:B------:R-:W3:Y:S01]  /*0050*/  S2R R3, SR_TID.Y ;  /* 0x0000000000037919 */ /* 0x000ee20000002200 */
[----:B------:R-:W4:Y:S04]  /*0060*/  LDCU.64 UR12, c[0x0][0x358] ;  /* 0x00006b00ff0c77ac */ /* 0x000f280008000a00 */
[----:B------:R-:W5:Y:S01]  /*0070*/  S2UR UR5, SR_CTAID.Y ;  /* 0x00000000000579c3 */ /* 0x000f620000002600 */
[----:B--2---:R-:W-:-:S02]  /*0080*/  UISETP.GE.AND UP0, UPT, UR9, 0x1, UPT ;  /* 0x000000010900788c */ /* 0x004fc4000bf06270 */
[----:B-1----:R-:W-:-:S06]  /*0090*/  USHF.L.U32 UR4, UR4, 0x3, URZ ;  /* 0x0000000304047899 */ /* 0x002fcc00080006ff */
[----:B0-----:R-:W-:Y:S01]  /*00a0*/  VIADD R20, R9, UR4 ;  /* 0x0000000409147c36 */ /* 0x001fe20008000000 */
[----:B-----5:R-:W-:-:S06]  /*00b0*/  USHF.L.U32 UR5, UR5, 0x3, URZ ;  /* 0x0000000305057899 */ /* 0x020fcc00080006ff */
[----:B---3--:R-:W-:Y:S01]  /*00c0*/  IADD3 R21, PT, PT, R3, UR5, RZ ;  /* 0x0000000503157c10 */ /* 0x008fe2000fffe0ff */
[----:B----4-:R-:W-:Y:S06]  /*00d0*/  BRA.U !UP0, `(.L_x_0) ;  /* 0x0000000d08287547 */ /* 0x010fec000b800000 */
[----:B------:R-:W0:Y:S01]  /*00e0*/  S2UR UR8, SR_CgaCtaId ;  /* 0x00000000000879c3 */ /* 0x000e220000008800 */
[----:B------:R-:W1:Y:S01]  /*00f0*/  LDCU UR11, c[0x0][0x384] ;  /* 0x00007080ff0b77ac */ /* 0x000e620008000800 */
[----:B------:R-:W-:Y:S01]  /*0100*/  IMAD.U32 R18, RZ, RZ, UR5 ;  /* 0x00000005ff127e24 */ /* 0x000fe2000f8e00ff */
[----:B------:R-:W-:Y:S01]  /*0110*/  MOV R19, RZ ;  /* 0x000000ff00137202 */ /* 0x000fe20000000f00 */
[----:B------:R-:W-:Y:S02]  /*0120*/  UIMAD UR6, UR4, UR9, URZ ;  /* 0x00000009040672a4 */ /* 0x000fe4000f8e02ff */
[----:B------:R-:W-:Y:S02]  /*0130*/  UISETP.GE.U32.AND UP0, UPT, UR9, 0x9, UPT ;  /* 0x000000090900788c */ /* 0x000fe4000bf06070 */
[----:B------:R-:W2:Y:S01]  /*0140*/  LDC R0, c[0x0][0x390] ;  /* 0x0000e400ff007b82 */ /* 0x000ea20000000800 */
[----:B------:R-:W-:Y:S01]  /*0150*/  UMOV UR4, 0x400 ;  /* 0x0000040000047882 */ /* 0x000fe20000000000 */
[----:B------:R-:W-:-:S02]  /*0160*/  UIADD3 UR10, UPT, UPT, UR9, -0x1, URZ ;  /* 0xffffffff090a7890 */ /* 0x000fc4000fffe0ff */
[----:B------:R-:W-:Y:S01]  /*0170*/  UIADD3 UR7, UPT, UPT, UR4, 0x100, URZ ;  /* 0x0000010004077890 */ /* 0x000fe2000fffe0ff */
[----:B-1----:R-:W-:-:S03]  /*0180*/  IMAD.U32 R14, RZ, RZ, UR11 ;  /* 0x0000000bff0e7e24 */ /* 0x002fc6000f8e00ff */
[----:B0-----:R-:W-:Y:S02]  /*0190*/  ULEA UR7, UR8, UR7, 0x18 ;  /* 0x0000000708077291 */ /* 0x001fe4000f8ec0ff */
[----:B------:R-:W-:-:S04]  /*01a0*/  ULEA UR4, UR8, UR4, 0x18 ;  /* 0x0000000408047291 */ /* 0x000fc8000f8ec0ff */
[----:B------:R-:W-:Y:S02]  /*01b0*/  LEA R4, R3, UR7, 0x2 ;  /* 0x0000000703047c11 */ /* 0x000fe4000f8e10ff */
[C---:B------:R-:W-:Y:S01]  /*01c0*/  LEA R2, R9.reuse, UR4, 0x5 ;  /* 0x0000000409027c11 */ /* 0x040fe2000f8e28ff */
[C---:B--2---:R-:W-:Y:S01]  /*01d0*/  IMAD R5, R9.reuse, R0, R3 ;  /* 0x0000000009057224 */ /* 0x044fe200078e0203 */
[----:B------:R-:W-:Y:S01]  /*01e0*/  UMOV UR4, URZ ;  /* 0x000000ff00047c82 */ /* 0x000fe20008000000 */
[----:B------:R-:W-:Y:S01]  /*01f0*/  IMAD R7, R9, 0x20, R4 ;  /* 0x0000002009077824 */ /* 0x000fe200078e0204 */
[----:B------:R-:W-:Y:S01]  /*0200*/  LEA R6, R3, R2, 0x2 ;  /* 0x0000000203067211 */ /* 0x000fe200078e10ff */
[----:B------:R-:W-:Y:S06]  /*0210*/  BRA.U !UP0, `(.L_x_1) ;  /* 0x0000000908007547 */ /* 0x000fec000b800000 */
[----:B------:R-:W0:Y:S01]  /*0220*/  LDCU UR11, c[0x0][0x380] ;  /* 0x00007000ff0b77ac */ /* 0x000e220008000800 */
[----:B------:R-:W-:Y:S01]  /*0230*/  IADD3 R8, PT, PT, R9, 0x8, RZ ;  /* 0x0000000809087810 */ /* 0x000fe20007ffe0ff */
[----:B------:R-:W-:Y:S01]  /*0240*/  IMAD.IADD R13, R18, 0x1, R5 ;  /* 0x00000001120d7824 */ /* 0x000fe200078e0205 */
[----:B------:R-:W-:Y:S01]  /*0250*/  MOV R19, RZ ;  /* 0x000000ff00137202 */ /* 0x000fe20000000f00 */
[----:B------:R-:W-:Y:S02]  /*0260*/  UIADD3 UR8, UPT, UPT, -UR9, 0xf, URZ ;  /* 0x0000000f09087890 */ /* 0x000fe4000fffe1ff */
[--C-:B------:R-:W-:Y:S01]  /*0270*/  IMAD R12, R20, UR9, R3.reuse ;  /* 0x00000009140c7c24 */ /* 0x100fe2000f8e0203 */
[----:B------:R-:W-:Y:S01]  /*0280*/  ULEA.HI UR4, UR10, 0x1, URZ, 0x1d ;  /* 0x000000010a047891 */ /* 0x000fe2000f8fe8ff */
[----:B------:R-:W-:Y:S01]  /*0290*/  IMAD R17, R8, R0, R3 ;  /* 0x0000000008117224 */ /* 0x000fe200078e0203 */
[----:B------:R-:W-:Y:S02]  /*02a0*/  UIADD3 UR5, UPT, UPT, UR9, -0x7, URZ ;  /* 0xfffffff909057890 */ /* 0x000fe4000fffe0ff */
[----:B------:R-:W-:Y:S01]  /*02b0*/  ULOP3.LUT UR4, UR4, 0x3ffffffe, URZ, 0xc0, !UPT ;  /* 0x3ffffffe04047892 */ /* 0x000fe2000f8ec0ff */
[----:B------:R-:W-:Y:S01]  /*02c0*/  MOV R15, UR8 ;  /* 0x00000008000f7c02 */ /* 0x000fe20008000f00 */
[----:B------:R-:W-:Y:S01]  /*02d0*/  IMAD.IADD R17, R18, 0x1, R17 ;  /* 0x0000000112117824 */ /* 0x000fe200078e0211 */
[----:B------:R-:W1:Y:S01]  /*02e0*/  LDCU UR7, c[0x0][0x384] ;  /* 0x00007080ff0777ac */ /* 0x000e620008000800 */
[----:B------:R-:W-:Y:S01]  /*02f0*/  IMAD.U32 R14, RZ, RZ, UR5 ;  /* 0x00000005ff0e7e24 */ /* 0x000fe2000f8e00ff */
[----:B------:R-:W-:Y:S01]  /*0300*/  UIADD3 UR4, UPT, UPT, -UR4, URZ, URZ ;  /* 0x000000ff04047290 */ /* 0x000fe2000fffe1ff */
[----:B0-----:R-:W-:Y:S01]  /*0310*/  ISETP.GE.AND P0, PT, R20, UR11, PT ;  /* 0x0000000b14007c0c */ /* 0x001fe2000bf06270 */
[----:B------:R-:W-:-:S12]  /*0320*/  UMOV UR5, 0x7 ;  /* 0x0000000700057882 */ /* 0x000fd80000000000 */
.L_x_4:
[----:B0-----:R-:W0:Y:S01]  /*0330*/  LDC R0, c[0x0][0x390] ;  /* 0x0000e400ff007b82 */ /* 0x001e220000000800 */
[----:B------:R-:W-:-:S07]  /*0340*/  CS2R R22, SRZ ;  /* 0x0000000000167805 */ /* 0x000fce000001ff00 */
[----:B------:R-:W2:Y:S01]  /*0350*/  @!P0 LDC.64 R10, c[0x0][0x388] ;  /* 0x0000e200ff0a8b82 */ /* 0x000ea20000000a00 */
[----:B0-----:R-:W-:Y:S01]  /*0360*/  ISETP.GE.AND P1, PT, R21, R0, PT ;  /* 0x000000001500720c */ /* 0x001fe20003f26270 */
[----:B--2---:R-:W-:-:S12]  /*0370*/  @!P0 IMAD.WIDE.U32 R10, R12, 0x4, R10 ;  /* 0x000000040c0a8825 */ /* 0x004fd800078e000a */
[----:B------:R-:W0:Y:S01]  /*0380*/  @!P1 LDC.64 R8, c[0x0][0x398] ;  /* 0x0000e600ff089b82 */ /* 0x000e220000000a00 */
[----:B------:R-:W2:Y:S01]  /*0390*/  @!P0 LDG.E R23, desc[UR12][R10.64] ;  /* 0x0000000c0a178981 */ /* 0x000ea2000c1e1900 */
[----:B0-----:R-:W-:-:S05]  /*03a0*/  @!P1 IMAD.WIDE.U32 R8, R13, 0x4, R8 ;  /* 0x000000040d089825 */ /* 0x001fca00078e0008 */
[----:B------:R-:W3:Y:S01]  /*03b0*/  @!P1 LDG.E R22, desc[UR12][R8.64] ;  /* 0x0000000c08169981 */ /* 0x000ee2000c1e1900 */
[----:B------:R-:W-:Y:S01]  /*03c0*/  UIADD3 UR8, UPT, UPT, UR5, -0x7, URZ ;  /* 0xfffffff905087890 */ /* 0x000fe2000fffe0ff */
[----:B-1----:R-:W-:-:S03]  /*03d0*/  UMOV UR9, UR7 ;  /* 0x0000000700097c82 */ /* 0x002fc60008000000 */
[----:B------:R-:W-:Y:S01]  /*03e0*/  UISETP.GE.AND UP0, UPT, UR8, UR9, UPT ;  /* 0x000000090800728c */ /* 0x000fe2000bf06270 */
[----:B------:R-:W-:Y:S01]  /*03f0*/  IADD3 R16, PT, PT, R15, -0x8, RZ ;  /* 0xfffffff80f107810 */ /* 0x000fe20007ffe0ff */
[----:B--2---:R0:W-:Y:S04]  /*0400*/  STS [R6], R23 ;  /* 0x0000001706007388 */ /* 0x0041e80000000800 */
[----:B---3--:R0:W-:Y:S01]  /*0410*/  STS [R7], R22 ;  /* 0x0000001607007388 */ /* 0x0081e20000000800 */
[----:B------:R-:W-:Y:S06]  /*0420*/  BAR.SYNC.DEFER_BLOCKING 0x0 ;  /* 0x0000000000007b1d */ /* 0x000fec0000010000 */
[----:B------:R-:W-:Y:S05]  /*0430*/  BRA.U UP0, `(.L_x_2) ;  /* 0x0000000100807547 */ /* 0x000fea000b800000 */
[----:B0-----:R-:W-:Y:S01]  /*0440*/  LDS R22, [R4] ;  /* 0x0000000004167984 */ /* 0x001fe20000000800 */
[----:B------:R-:W-:-:S03]  /*0450*/  VIADD R23, R14, 0x7 ;  /* 0x000000070e177836 */ /* 0x000fc60000000000 */
[----:B------:R-:W0:Y:S02]  /*0460*/  LDS.128 R8, [R2] ;  /* 0x0000000002087984 */ /* 0x000e240000000c00 */
[----:B------:R-:W-:Y:S01]  /*0470*/  ISETP.GE.AND P2, PT, R23, 0x2, PT ;  /* 0x000000021700780c */ /* 0x000fe20003f46270 */
[----:B0-----:R-:W-:-:S12]  /*0480*/  FFMA R19, R8, R22, R19 ;  /* 0x0000001608137223 */ /* 0x001fd80000000013 */
[----:B------:R-:W-:Y:S05]  /*0490*/  @!P2 BRA `(.L_x_2) ;  /* 0x000000000068a947 */ /* 0x000fea0003800000 */
[----:B------:R-:W0:Y:S01]  /*04a0*/  LDS R8, [R4+0x20] ;  /* 0x0000200004087984 */ /* 0x000e220000000800 */
[----:B------:R-:W-:Y:S01]  /*04b0*/  ISETP.NE.AND P2, PT, R16, 0x5, PT ;  /* 0x000000051000780c */ /* 0x000fe20003f45270 */
        /* <DEDUP_REMOVED lines=10> */
[----:B------:R-:W-:Y:S01]  /*0560*/  LDS R22, [R4+0x80] ;  /* 0x0000800004167984 */ /* 0x000fe20000000800 */
[----:B------:R-:W-:-:S03]  /*0570*/  ISETP.NE.AND P2, PT, R16, 0x2, PT ;  /* 0x000000021000780c */ /* 0x000fc60003f45270 */
[----:B------:R-:W0:Y:S02]  /*0580*/  LDS.128 R8, [R2+0x10] ;  /* 0x0000100002087984 */ /* 0x000e240000000c00 */
[----:B0-----:R-:W-:-:S08]  /*0590*/  FFMA R19, R8, R22, R19 ;  /* 0x0000001608137223 */ /* 0x001fd00000000013 */
[----:B------:R-:W-:Y:S05]  /*05a0*/  @!P2 BRA `(.L_x_2) ;  /* 0x000000000024a947 */ /* 0x000fea0003800000 */
[----:B------:R-:W0:Y:S01]  /*05b0*/  LDS R8, [R4+0xa0] ;  /* 0x0000a00004087984 */ /* 0x000e220000000800 */
[----:B------:R-:W-:Y:S01]  /*05c0*/  ISETP.NE.AND P2, PT, R16, 0x1, PT ;  /* 0x000000011000780c */ /* 0x000fe20003f45270 */
[----:B0-----:R-:W-:-:S12]  /*05d0*/  FFMA R19, R8, R9, R19 ;  /* 0x0000000908137223 */ /* 0x001fd80000000013 */
[----:B------:R-:W-:Y:S05]  /*05e0*/  @!P2 BRA `(.L_x_2) ;  /* 0x000000000014a947 */ /* 0x000fea0003800000 */
[----:B------:R-:W-:Y:S01]  /*05f0*/  ISETP.NE.AND P2, PT, R15, 0x8, PT ;  /* 0x000000080f00780c */ /* 0x000fe20003f45270 */
[----:B------:R-:W0:-:S12]  /*0600*/  LDS R8, [R4+0xc0] ;  /* 0x0000c00004087984 */ /* 0x000e180000000800 */
[----:B------:R-:W1:Y:S01]  /*0610*/  @P2 LDS R22, [R4+0xe0] ;  /* 0x0000e00004162984 */ /* 0x000e620000000800 */
[----:B0-----:R-:W-:-:S04]  /*0620*/  FFMA R19, R8, R10, R19 ;  /* 0x0000000a08137223 */ /* 0x001fc80000000013 */
[----:B-1----:R-:W-:-:S07]  /*0630*/  @P2 FFMA R19, R22, R11, R19 ;  /* 0x0000000b16132223 */ /* 0x002fce0000000013 */
.L_x_2:
[----:B------:R-:W1:Y:S01]  /*0640*/  @!P0 LDC.64 R10, c[0x0][0x388] ;  /* 0x0000e200ff0a8b82 */ /* 0x000e620000000a00 */
[----:B------:R-:W-:Y:S02]  /*0650*/  @!P0 IADD3 R25, PT, PT, R12, 0x8, RZ ;  /* 0x000000080c198810 */ /* 0x000fe40007ffe0ff */
[----:B0-----:R-:W-:-:S05]  /*0660*/  CS2R R22, SRZ ;  /* 0x0000000000167805 */ /* 0x001fca000001ff00 */
[----:B------:R-:W0:Y:S01]  /*0670*/  @!P1 LDC.64 R8, c[0x0][0x398] ;  /* 0x0000e600ff089b82 */ /* 0x000e220000000a00 */
[----:B-1----:R-:W-:-:S07]  /*0680*/  @!P0 IMAD.WIDE.U32 R10, R25, 0x4, R10 ;  /* 0x00000004190a8825 */ /* 0x002fce00078e000a */
[----:B------:R-:W-:Y:S01]  /*0690*/  BAR.SYNC.DEFER_BLOCKING 0x0 ;  /* 0x0000000000007b1d */ /* 0x000fe20000010000 */
[----:B0-----:R-:W-:-:S05]  /*06a0*/  @!P1 IMAD.WIDE.U32 R8, R17, 0x4, R8 ;  /* 0x0000000411089825 */ /* 0x001fca00078e0008 */
[----:B------:R-:W2:Y:S04]  /*06b0*/  @!P0 LDG.E R23, desc[UR12][R10.64] ;  /* 0x0000000c0a178981 */ /* 0x000ea8000c1e1900 */
[----:B------:R-:W3:Y:S01]  /*06c0*/  @!P1 LDG.E R22, desc[UR12][R8.64] ;  /* 0x0000000c08169981 */ /* 0x000ee2000c1e1900 */
[----:B------:R-:W-:-:S04]  /*06d0*/  UIADD3 UR8, UPT, UPT, UR5, 0x1, URZ ;  /* 0x0000000105087890 */ /* 0x000fc8000fffe0ff */
[----:B------:R-:W-:Y:S01]  /*06e0*/  UISETP.GE.AND UP0, UPT, UR8, UR9, UPT ;  /* 0x000000090800728c */ /* 0x000fe2000bf06270 */
[----:B--2---:R0:W-:Y:S04]  /*06f0*/  STS [R6], R23 ;  /* 0x0000001706007388 */ /* 0x0041e80000000800 */
[----:B---3--:R0:W-:Y:S01]  /*0700*/  STS [R7], R22 ;  /* 0x0000001607007388 */ /* 0x0081e20000000800 */
[----:B------:R-:W-:Y:S06]  /*0710*/  BAR.SYNC.DEFER_BLOCKING 0x0 ;  /* 0x0000000000007b1d */ /* 0x000fec0000010000 */
[----:B------:R-:W-:Y:S05]  /*0720*/  BRA.U UP0, `(.L_x_3) ;  /* 0x0000000100807547 */ /* 0x000fea000b800000 */
[----:B0-----:R-:W-:Y:S01]  /*0730*/  LDS R22, [R4] ;  /* 0x0000000004167984 */ /* 0x001fe20000000800 */
[----:B------:R-:W-:-:S03]  /*0740*/  IADD3 R23, PT, PT, R14, -0x1, RZ ;  /* 0xffffffff0e177810 */ /* 0x000fc60007ffe0ff */
[----:B------:R-:W0:Y:S01]  /*0750*/  LDS.128 R8, [R2] ;  /* 0x0000000002087984 */ /* 0x000e220000000c00 */
[----:B------:R-:W-:Y:S01]  /*0760*/  ISETP.GE.AND P1, PT, R23, 0x2, PT ;  /* 0x000000021700780c */ /* 0x000fe20003f26270 */
[----:B0-----:R-:W-:-:S12]  /*0770*/  FFMA R19, R8, R22, R19 ;  /* 0x0000001608137223 */ /* 0x001fd80000000013 */
[----:B------:R-:W-:Y:S05]  /*0780*/  @!P1 BRA `(.L_x_3) ;  /* 0x0000000000689947 */ /* 0x000fea0003800000 */
[----:B------:R-:W0:Y:S01]  /*0790*/  LDS R8, [R4+0x20] ;  /* 0x0000200004087984 */ /* 0x000e220000000800 */
[----:B------:R-:W-:Y:S01]  /*07a0*/  ISETP.NE.AND P1, PT, R16, -0x3, PT ;  /* 0xfffffffd1000780c */ /* 0x000fe20003f25270 */
        /* <DEDUP_REMOVED lines=10> */
[----:B------:R-:W-:Y:S01]  /*0850*/  LDS R22, [R4+0x80] ;  /* 0x0000800004167984 */ /* 0x000fe20000000800 */
[----:B------:R-:W-:-:S03]  /*0860*/  ISETP.NE.AND P1, PT, R16, -0x6, PT ;  /* 0xfffffffa1000780c */ /* 0x000fc60003f25270 */
[----:B------:R-:W0:Y:S02]  /*0870*/  LDS.128 R8, [R2+0x10] ;  /* 0x0000100002087984 */ /* 0x000e240000000c00 */
[----:B0-----:R-:W-:-:S08]  /*0880*/  FFMA R19, R8, R22, R19 ;  /* 0x0000001608137223 */ /* 0x001fd00000000013 */
[----:B------:R-:W-:Y:S05]  /*0890*/  @!P1 BRA `(.L_x_3) ;  /* 0x0000000000249947 */ /* 0x000fea0003800000 */
[----:B------:R-:W0:Y:S01]  /*08a0*/  LDS R8, [R4+0xa0] ;  /* 0x0000a00004087984 */ /* 0x000e220000000800 */
[----:B------:R-:W-:Y:S01]  /*08b0*/  ISETP.NE.AND P1, PT, R15, 0x1, PT ;  /* 0x000000010f00780c */ /* 0x000fe20003f25270 */
[----:B0-----:R-:W-:-:S12]  /*08c0*/  FFMA R19, R8, R9, R19 ;  /* 0x0000000908137223 */ /* 0x001fd80000000013 */
[----:B------:R-:W-:Y:S05]  /*08d0*/  @!P1 BRA `(.L_x_3) ;  /* 0x0000000000149947 */ /* 0x000fea0003800000 */
[----:B------:R-:W-:Y:S01]  /*08e0*/  ISETP.NE.AND P1, PT, R16, -0x8, PT ;  /* 0xfffffff81000780c */ /* 0x000fe20003f25270 */
[----:B------:R-:W0:-:S12]  /*08f0*/  LDS R8, [R4+0xc0] ;  /* 0x0000c00004087984 */ /* 0x000e180000000800 */
[----:B------:R-:W1:Y:S01]  /*0900*/  @P1 LDS R16, [R4+0xe0] ;  /* 0x0000e00004101984 */ /* 0x000e620000000800 */
[----:B0-----:R-:W-:-:S04]  /*0910*/  FFMA R19, R8, R10, R19 ;  /* 0x0000000a08137223 */ /* 0x001fc80000000013 */
[----:B-1----:R-:W-:-:S07]  /*0920*/  @P1 FFMA R19, R16, R11, R19 ;  /* 0x0000000b10131223 */ /* 0x002fce0000000013 */
.L_x_3:
[----:B------:R-:W-:Y:S01]  /*0930*/  BAR.SYNC.DEFER_BLOCKING 0x0 ;  /* 0x0000000000007b1d */ /* 0x000fe20000010000 */
[----:B------:R-:W-:Y:S01]  /*0940*/  UIADD3 UR4, UPT, UPT, UR4, 0x2, URZ ;  /* 0x0000000204047890 */ /* 0x000fe2000fffe0ff */
[----:B------:R-:W-:Y:S01]  /*0950*/  IMAD R9, R0, 0x8, R18 ;  /* 0x0000000800097824 */ /* 0x000fe200078e0212 */
[----:B------:R-:W-:Y:S01]  /*0960*/  IADD3 R14, PT, PT, R14, -0x10, RZ ;  /* 0xfffffff00e0e7810 */ /* 0x000fe20007ffe0ff */
[C---:B------:R-:W-:Y:S01]  /*0970*/  IMAD R17, R0.reuse, 0x10, R17 ;  /* 0x0000001000117824 */ /* 0x040fe200078e0211 */
[----:B------:R-:W-:Y:S01]  /*0980*/  UISETP.NE.AND UP0, UPT, UR4, URZ, UPT ;  /* 0x000000ff0400728c */ /* 0x000fe2000bf05270 */
[----:B------:R-:W-:Y:S01]  /*0990*/  IADD3 R15, PT, PT, R15, 0x10, RZ ;  /* 0x000000100f0f7810 */ /* 0x000fe20007ffe0ff */
[C---:B------:R-:W-:Y:S01]  /*09a0*/  IMAD R18, R0.reuse, 0x8, R9 ;  /* 0x0000000800127824 */ /* 0x040fe200078e0209 */
[----:B------:R-:W-:Y:S01]  /*09b0*/  LEA R13, R0, R13, 0x4 ;  /* 0x0000000d000d7211 */ /* 0x000fe200078e20ff */
[----:B------:R-:W-:Y:S01]  /*09c0*/  UIADD3 UR6, UPT, UPT, UR6, 0x10, URZ ;  /* 0x0000001006067890 */ /* 0x000fe2000fffe0ff */
[----:B------:R-:W-:Y:S01]  /*09d0*/  IADD3 R12, PT, PT, R12, 0x10, RZ ;  /* 0x000000100c0c7810 */ /* 0x000fe20007ffe0ff */
[----:B------:R-:W-:-:S03]  /*09e0*/  UIADD3 UR5, UPT, UPT, UR5, 0x10, URZ ;  /* 0x0000001005057890 */ /* 0x000fc6000fffe0ff */
[----:B------:R-:W-:Y:S09]  /*09f0*/  BRA.U UP0, `(.L_x_4) ;  /* 0xfffffff9004c7547 */ /* 0x000ff2000b83ffff */
[----:B------:R-:W-:Y:S01]  /*0a00*/  IADD3 R14, PT, PT, R14, 0x7, RZ ;  /* 0x000000070e0e7810 */ /* 0x000fe20007ffe0ff */
[----:B------:R-:W-:-:S12]  /*0a10*/  UIADD3 UR4, UPT, UPT, UR5, -0x7, URZ ;  /* 0xfffffff905047890 */ /* 0x000fd8000fffe0ff */
.L_x_1:
[----:B------:R-:W-:-:S09]  /*0a20*/  ULOP3.LUT UP0, URZ, UR10, 0x8, URZ, 0xc0, !UPT ;  /* 0x000000080aff7892 */ /* 0x000fd2000f80c0ff */
[----:B------:R-:W-:Y:S05]  /*0a30*/  BRA.U UP0, `(.L_x_0) ;  /* 0x0000000100d07547 */ /* 0x000fea000b800000 */
[----:B------:R-:W1:Y:S01]  /*0a40*/  LDCU UR5, c[0x0][0x380] ;  /* 0x00007000ff0577ac */ /* 0x000e620008000800 */
[----:B------:R-:W2:Y:S01]  /*0a50*/  S2R R12, SR_TID.X ;  /* 0x00000000000c7919 */ /* 0x000ea20000002100 */
[----:B------:R-:W-:Y:S02]  /*0a60*/  ISETP.GE.AND P1, PT, R21, R0, PT ;  /* 0x000000001500720c */ /* 0x000fe40003f26270 */
[----:B------:R-:W-:-:S11]  /*0a70*/  MOV R0, RZ ;  /* 0x000000ff00007202 */ /* 0x000fd60000000f00 */
[----:B------:R-:W3:Y:S01]  /*0a80*/  @!P1 LDC.64 R10, c[0x0][0x398] ;  /* 0x0000e600ff0a9b82 */ /* 0x000ee20000000a00 */
[----:B------:R-:W-:Y:S02]  /*0a90*/  @!P1 IADD3 R13, PT, PT, R5, R18, RZ ;  /* 0x00000012050d9210 */ /* 0x000fe40007ffe0ff */
[----:B-1----:R-:W-:-:S13]  /*0aa0*/  ISETP.GE.AND P0, PT, R20, UR5, PT ;  /* 0x0000000514007c0c */ /* 0x002fda000bf06270 */
[----:B------:R-:W1:Y:S01]  /*0ab0*/  @!P0 LDC.64 R8, c[0x0][0x388] ;  /* 0x0000e200ff088b82 */ /* 0x000e620000000a00 */
[----:B--2---:R-:W-:-:S04]  /*0ac0*/  @!P0 IMAD R3, R12, UR9, R3 ;  /* 0x000000090c038c24 */ /* 0x004fc8000f8e0203 */
[----:B------:R-:W-:Y:S02]  /*0ad0*/  @!P0 VIADD R5, R3, UR6 ;  /* 0x0000000603058c36 */ /* 0x000fe40008000000 */
[----:B------:R-:W-:Y:S02]  /*0ae0*/  HFMA2 R3, -RZ, RZ, 0, 0 ;  /* 0x00000000ff037431 */ /* 0x000fe400000001ff */
[----:B---3--:R-:W-:-:S05]  /*0af0*/  @!P1 IMAD.WIDE.U32 R10, R13, 0x4, R10 ;  /* 0x000000040d0a9825 */ /* 0x008fca00078e000a */
[----:B------:R-:W2:Y:S01]  /*0b00*/  @!P1 LDG.E R0, desc[UR12][R10.64] ;  /* 0x0000000c0a009981 */ /* 0x000ea2000c1e1900 */
[----:B-1----:R-:W-:-:S05]  /*0b10*/  @!P0 IMAD.WIDE.U32 R8, R5, 0x4, R8 ;  /* 0x0000000405088825 */ /* 0x002fca00078e0008 */
[----:B------:R-:W3:Y:S01]  /*0b20*/  @!P0 LDG.E R3, desc[UR12][R8.64] ;  /* 0x0000000c08038981 */ /* 0x000ee2000c1e1900 */
[----:B------:R-:W-:-:S03]  /*0b30*/  UISETP.GE.AND UP0, UPT, UR4, UR9, UPT ;  /* 0x000000090400728c */ /* 0x000fc6000bf06270 */
[----:B---3--:R1:W-:Y:S04]  /*0b40*/  STS [R6], R3 ;  /* 0x0000000306007388 */ /* 0x0083e80000000800 */
[----:B--2---:R1:W-:Y:S01]  /*0b50*/  STS [R7], R0 ;  /* 0x0000000007007388 */ /* 0x0043e20000000800 */
[----:B------:R-:W-:Y:S06]  /*0b60*/  BAR.SYNC.DEFER_BLOCKING 0x0 ;  /* 0x0000000000007b1d */ /* 0x000fec0000010000 */
[----:B------:R-:W-:Y:S05]  /*0b70*/  BRA.U UP0, `(.L_x_5) ;  /* 0x00000001007c7547 */ /* 0x000fea000b800000 */
[----:B-1----:R-:W-:Y:S01]  /*0b80*/  LDS R0, [R4] ;  /* 0x0000000004007984 */ /* 0x002fe20000000800 */
[----:B------:R-:W-:-:S03]  /*0b90*/  ISETP.GE.AND P0, PT, R14, 0x2, PT ;  /* 0x000000020e00780c */ /* 0x000fc60003f06270 */
[----:B------:R-:W1:Y:S02]  /*0ba0*/  LDS.128 R8, [R2] ;  /* 0x0000000002087984 */ /* 0x000e640000000c00 */
[----:B-1----:R-:W-:-:S08]  /*0bb0*/  FFMA R19, R8, R0, R19 ;  /* 0x0000000008137223 */ /* 0x002fd00000000013 */
[----:B------:R-:W-:Y:S05]  /*0bc0*/  @!P0 BRA `(.L_x_5) ;  /* 0x0000000000688947 */ /* 0x000fea0003800000 */
[----:B------:R-:W1:Y:S01]  /*0bd0*/  LDS R0, [R4+0x20] ;  /* 0x0000200004007984 */ /* 0x000e620000000800 */
[----:B------:R-:W-:Y:S01]  /*0be0*/  ISETP.NE.AND P0, PT, R14, 0x2, PT ;  /* 0x000000020e00780c */ /* 0x000fe20003f05270 */
[----:B-1----:R-:W-:-:S12]  /*0bf0*/  FFMA R19, R0, R9, R19 ;  /* 0x0000000900137223 */ /* 0x002fd80000000013 */
        /* <DEDUP_REMOVED lines=9> */
[----:B------:R-:W-:Y:S01]  /*0c90*/  LDS R0, [R4+0x80] ;  /* 0x0000800004007984 */ /* 0x000fe20000000800 */
[----:B------:R-:W-:-:S03]  /*0ca0*/  ISETP.NE.AND P0, PT, R14, 0x5, PT ;  /* 0x000000050e00780c */ /* 0x000fc60003f05270 */
[----:B------:R-:W1:Y:S02]  /*0cb0*/  LDS.128 R8, [R2+0x10] ;  /* 0x0000100002087984 */ /* 0x000e640000000c00 */
[----:B-1----:R-:W-:-:S08]  /*0cc0*/  FFMA R19, R8, R0, R19 ;  /* 0x0000000008137223 */ /* 0x002fd00000000013 */
[----:B------:R-:W-:Y:S05]  /*0cd0*/  @!P0 BRA `(.L_x_5) ;  /* 0x0000000000248947 */ /* 0x000fea0003800000 */
[----:B------:R-:W1:Y:S01]  /*0ce0*/  LDS R0, [R4+0xa0] ;  /* 0x0000a00004007984 */ /* 0x000e620000000800 */
[----:B------:R-:W-:Y:S01]  /*0cf0*/  ISETP.NE.AND P0, PT, R14, 0x6, PT ;  /* 0x000000060e00780c */ /* 0x000fe20003f05270 */
[----:B-1----:R-:W-:-:S12]  /*0d00*/  FFMA R19, R0, R9, R19 ;  /* 0x0000000900137223 */ /* 0x002fd80000000013 */
[----:B------:R-:W-:Y:S05]  /*0d10*/  @!P0 BRA `(.L_x_5) ;  /* 0x0000000000148947 */ /* 0x000fea0003800000 */
[----:B------:R-:W-:Y:S01]  /*0d20*/  ISETP.NE.AND P0, PT, R14, 0x7, PT ;  /* 0x000000070e00780c */ /* 0x000fe20003f05270 */
[----:B------:R-:W1:-:S12]  /*0d30*/  LDS R0, [R4+0xc0] ;  /* 0x0000c00004007984 */ /* 0x000e580000000800 */
[----:B------:R-:W2:Y:S01]  /*0d40*/  @P0 LDS R2, [R4+0xe0] ;  /* 0x0000e00004020984 */ /* 0x000ea20000000800 */
[----:B-1----:R-:W-:-:S04]  /*0d50*/  FFMA R19, R0, R10, R19 ;  /* 0x0000000a00137223 */ /* 0x002fc80000000013 */
[----:B--2---:R-:W-:-:S07]  /*0d60*/  @P0 FFMA R19, R2, R11, R19 ;  /* 0x0000000b02130223 */ /* 0x004fce0000000013 */
.L_x_5:
[----:B------:R-:W-:Y:S06]  /*0d70*/  BAR.SYNC.DEFER_BLOCKING 0x0 ;  /* 0x0000000000007b1d */ /* 0x000fec0000010000 */
.L_x_0:
[----:B------:R-:W2:Y:S01]  /*0d80*/  LDCU UR4, c[0x0][0x390] ;  /* 0x00007200ff0477ac */ /* 0x000ea20008000800 */
[----:B------:R-:W3:Y:S01]  /*0d90*/  LDCU UR5, c[0x0][0x380] ;  /* 0x00007000ff0577ac */ /* 0x000ee20008000800 */
[----:B--2---:R-:W-:-:S04]  /*0da0*/  ISETP.GE.AND P0, PT, R21, UR4, PT ;  /* 0x0000000415007c0c */ /* 0x004fc8000bf06270 */
[----:B---3--:R-:W-:-:S13]  /*0db0*/  ISETP.GE.OR P0, PT, R20, UR5, P0 ;  /* 0x0000000514007c0c */ /* 0x008fda0008706670 */
[----:B------:R-:W-:Y:S05]  /*0dc0*/  @P0 EXIT ;  /* 0x000000000000094d */ /* 0x000fea0003800000 */
[----:B-1----:R-:W1:Y:S01]  /*0dd0*/  LDC.64 R2, c[0x0][0x3a0] ;  /* 0x0000e800ff027b82 */ /* 0x002e620000000a00 */
[----:B------:R-:W-:-:S04]  /*0de0*/  IMAD R21, R20, UR4, R21 ;  /* 0x0000000414157c24 */ /* 0x000fc8000f8e0215 */
[----:B-1----:R-:W-:-:S05]  /*0df0*/  IMAD.WIDE.U32 R2, R21, 0x4, R2 ;  /* 0x0000000415027825 */ /* 0x002fca00078e0002 */
[----:B------:R-:W-:Y:S01]  /*0e00*/  STG.E desc[UR12][R2.64], R19 ;  /* 0x0000001302007986 */ /* 0x000fe2000c10190c */
[----:B------:R-:W-:Y:S05]  /*0e10*/  EXIT ;  /* 0x000000000000794d */ /* 0x000fea0003800000 */
.L_x_6:
[----:B------:R-:W-:-:S00]  /*0e20*/  BRA `(.L_x_6) ;  /* 0xfffffffc00fc7947 */ /* 0x000fc0000383ffff */
[----:B------:R-:W-:-:S00]  /*0e30*/  NOP ;  /* 0x0000000000007918 */ /* 0x000fc00000000000 */
        /* <DEDUP_REMOVED lines=12> */
.L_x_12:


//--------------------- .text._Z6matmuliiPfiS_S_  --------------------------
	.section	.text._Z6matmuliiPfiS_S_,"ax",@progbits
	.align	128
        .global         _Z6matmuliiPfiS_S_
        .type           _Z6matmuliiPfiS_S_,@function
        .size           _Z6matmuliiPfiS_S_,(.L_x_13 - _Z6matmuliiPfiS_S_)
        .other          _Z6matmuliiPfiS_S_,@"STO_CUDA_ENTRY STV_DEFAULT"
_Z6matmuliiPfiS_S_:
.text._Z6matmuliiPfiS_S_:
[----:B------:R-:W-:Y:S01]  /*0000*/  LDC R1, c[0x0][0x37c] ;  /* 0x0000df00ff017b82 */ /* 0x000fe20000000800 */
[----:B------:R-:W0:Y:S07]  /*0010*/  S2R R0, SR_TID.Y ;  /* 0x0000000000007919 */ /* 0x000e2e0000002200 */
[----:B------:R-:W1:Y:S01]  /*0020*/  LDC R3, c[0x0][0x360] ;  /* 0x0000d800ff037b82 */ /* 0x000e620000000800 */
[----:B------:R-:W2:Y:S01]  /*0030*/  LDCU UR6, c[0x0][0x380] ;  /* 0x00007000ff0677ac */ /* 0x000ea20008000800 */
[----:B------:R-:W1:Y:S06]  /*0040*/  S2R R14, SR_TID.X ;  /* 0x00000000000e7919 */ /* 0x000e6c0000002100 */
[----:B------:R-:W0:Y:S08]  /*0050*/  S2UR UR5, SR_CTAID.Y ;  /* 0x00000000000579c3 */ /* 0x000e300000002600 */
[----:B------:R-:W0:Y:S08]  /*0060*/  LDC R5, c[0x0][0x364] ;  /* 0x0000d900ff057b82 */ /* 0x000e300000000800 */
[----:B------:R-:W1:Y:S08]  /*0070*/  S2UR UR4, SR_CTAID.X ;  /* 0x00000000000479c3 */ /* 0x000e700000002500 */
[----:B------:R-:W3:Y:S01]  /*0080*/  LDC R15, c[0x0][0x390] ;  /* 0x0000e400ff0f7b82 */ /* 0x000ee20000000800 */
[----:B0-----:R-:W-:-:S02]  /*0090*/  IMAD R0, R5, UR5, R0 ;  /* 0x0000000505007c24 */ /* 0x001fc4000f8e0200 */
[----:B-1----:R-:W-:-:S03]  /*00a0*/  IMAD R14, R3, UR4, R14 ;  /* 0x00000004030e7c24 */ /* 0x002fc6000f8e020e */
[----:B---3--:R-:W-:-:S04]  /*00b0*/  ISETP.GE.AND P0, PT, R0, R15, PT ;  /* 0x0000000f0000720c */ /* 0x008fc80003f06270 */
[----:B--2---:R-:W-:-:S13]  /*00c0*/  ISETP.GE.OR P0, PT, R14, UR6, P0 ;  /* 0x000000060e007c0c */ /* 0x004fda0008706670 */
[----:B------:R-:W-:Y:S05]  /*00d0*/  @P0 EXIT ;  /* 0x000000000000094d */ /* 0x000fea0003800000 */
[----:B------:R-:W0:Y:S01]  /*00e0*/  LDC R17, c[0x0][0x384] ;  /* 0x0000e100ff117b82 */ /* 0x000e220000000800 */
[----:B------:R-:W1:Y:S01]  /*00f0*/  LDCU.64 UR6, c[0x0][0x358] ;  /* 0x00006b00ff0677ac */ /* 0x000e620008000a00 */
[----:B------:R-:W-:Y:S01]  /*0100*/  HFMA2 R26, -RZ, RZ, 0, 0 ;  /* 0x00000000ff1a7431 */ /* 0x000fe200000001ff */
[----:B0-----:R-:W-:-:S13]  /*0110*/  ISETP.GE.AND P0, PT, R17, 0x1, PT ;  /* 0x000000011100780c */ /* 0x001fda0003f06270 */
[----:B-1----:R-:W-:Y:S05]  /*0120*/  @!P0 BRA `(.L_x_7) ;  /* 0x0000000400b88947 */ /* 0x002fea0003800000 */
[C---:B------:R-:W-:Y:S01]  /*0130*/  ISETP.GE.U32.AND P1, PT, R17.reuse, 0x8, PT ;  /* 0x000000081100780c */ /* 0x040fe20003f26070 */
[----:B------:R-:W-:Y:S01]  /*0140*/  IMAD R18, R14, R17, RZ ;  /* 0x000000110e127224 */ /* 0x000fe200078e02ff */
[----:B------:R-:W-:Y:S02]  /*0150*/  LOP3.LUT R25, R17, 0x7, RZ, 0xc0, !PT ;  /* 0x0000000711197812 */ /* 0x000fe400078ec0ff */
[----:B------:R-:W-:Y:S02]  /*0160*/  MOV R26, RZ ;  /* 0x000000ff001a7202 */ /* 0x000fe40000000f00 */
[----:B------:R-:W-:Y:S02]  /*0170*/  ISETP.NE.AND P0, PT, R25, RZ, PT ;  /* 0x000000ff1900720c */ /* 0x000fe40003f05270 */
[----:B------:R-:W-:-:S05]  /*0180*/  MOV R19, RZ ;  /* 0x000000ff00137202 */ /* 0x000fca0000000f00 */
[----:B------:R-:W-:Y:S06]  /*0190*/  @!P1 BRA `(.L_x_8) ;  /* 0x0000000000c49947 */ /* 0x000fec0003800000 */
[----:B------:R-:W0:Y:S01]  /*01a0*/  LDCU.64 UR4, c[0x0][0x388] ;  /* 0x00007100ff0477ac */ /* 0x000e220008000a00 */
[----:B------:R-:W-:Y:S02]  /*01b0*/  LOP3.LUT R19, R17, 0x7ffffff8, RZ, 0xc0, !PT ;  /* 0x7ffffff811137812 */ /* 0x000fe400078ec0ff */
[----:B------:R-:W-:Y:S02]  /*01c0*/  MOV R26, RZ ;  /* 0x000000ff001a7202 */ /* 0x000fe40000000f00 */
[----:B------:R-:W-:Y:S02]  /*01d0*/  MOV R16, R18 ;  /* 0x0000001200107202 */ /* 0x000fe40000000f00 */
[----:B------:R-:W-:Y:S02]  /*01e0*/  MOV R22, R0 ;  /* 0x0000000000167202 */ /* 0x000fe40000000f00 */
[----:B------:R-:W-:Y:S01]  /*01f0*/  IADD3 R20, PT, PT, -R19, RZ, RZ ;  /* 0x000000ff13147210 */ /* 0x000fe20007ffe1ff */
[----:B0-----:R-:W-:-:S04]  /*0200*/  UIADD3 UR4, UP0, UPT, UR4, 0x10, URZ ;  /* 0x0000001004047890 */ /* 0x001fc8000ff1e0ff */
[----:B------:R-:W-:-:S12]  /*0210*/  UIADD3.X UR5, UPT, UPT, URZ, UR5, URZ, UP0, !UPT ;  /* 0x00000005ff057290 */ /* 0x000fd800087fe4ff */
.L_x_9:
[----:B------:R-:W0:Y:S01]  /*0220*/  LDC.64 R12, c[0x0][0x398] ;  /* 0x0000e600ff0c7b82 */ /* 0x000e220000000a00 */
[----:B------:R-:W-:Y:S02]  /*0230*/  MOV R2, UR4 ;  /* 0x0000000400027c02 */ /* 0x000fe40008000f00 */
[----:B------:R-:W-:-:S03]  /*0240*/  MOV R3, UR5 ;  /* 0x0000000500037c02 */ /* 0x000fc60008000f00 */
[----:B------:R-:W-:-:S05]  /*0250*/  IMAD.WIDE R2, R16, 0x4, R2 ;  /* 0x0000000410027825 */ /* 0x000fca00078e0202 */
[----:B------:R-:W2:Y:S04]  /*0260*/  LDG.E R21, desc[UR6][R2.64+-0x10] ;  /* 0xfffff00602157981 */ /* 0x000ea8000c1e1900 */
[----:B------:R-:W3:Y:S04]  /*0270*/  LDG.E R23, desc[UR6][R2.64+-0xc] ;  /* 0xfffff40602177981 */ /* 0x000ee8000c1e1900 */
[----:B------:R-:W4:Y:S01]  /*0280*/  LDG.E R29, desc[UR6][R2.64+-0x8] ;  /* 0xfffff806021d7981 */ /* 0x000f22000c1e1900 */
[----:B0-----:R-:W-:-:S05]  /*0290*/  IMAD.WIDE R12, R22, 0x4, R12 ;  /* 0x00000004160c7825 */ /* 0x001fca00078e020c */
[----:B------:R0:W2:Y:S01]  /*02a0*/  LDG.E R24, desc[UR6][R12.64] ;  /* 0x000000060c187981 */ /* 0x0000a2000c1e1900 */
[----:B------:R-:W-:-:S04]  /*02b0*/  IMAD.WIDE R10, R15, 0x4, R12 ;  /* 0x000000040f0a7825 */ /* 0x000fc800078e020c */
[C---:B------:R-:W-:Y:S02]  /*02c0*/  IMAD.WIDE R4, R15.reuse, 0x4, R10 ;  /* 0x000000040f047825 */ /* 0x040fe400078e020a */
[----:B------:R-:W3:Y:S02]  /*02d0*/  LDG.E R10, desc[UR6][R10.64] ;  /* 0x000000060a0a7981 */ /* 0x000ee4000c1e1900 */
[C---:B------:R-:W-:Y:S02]  /*02e0*/  IMAD.WIDE R6, R15.reuse, 0x4, R4 ;  /* 0x000000040f067825 */ /* 0x040fe400078e0204 */
[----:B------:R1:W4:Y:S02]  /*02f0*/  LDG.E R28, desc[UR6][R4.64] ;  /* 0x00000006041c7981 */ /* 0x000324000c1e1900 */
[C---:B------:R-:W-:Y:S02]  /*0300*/  IMAD.WIDE R8, R15.reuse, 0x4, R6 ;  /* 0x000000040f087825 */ /* 0x040fe400078e0206 */
[----:B------:R-:W5:Y:S02]  /*0310*/  LDG.E R6, desc[UR6][R6.64] ;  /* 0x0000000606067981 */ /* 0x000f64000c1e1900 */
[----:B0-----:R-:W-:-:S05]  /*0320*/  IMAD.WIDE R12, R15, 0x4, R8 ;  /* 0x000000040f0c7825 */ /* 0x001fca00078e0208 */
[----:B------:R-:W5:Y:S04]  /*0330*/  LDG.E R11, desc[UR6][R12.64] ;  /* 0x000000060c0b7981 */ /* 0x000f68000c1e1900 */
[----:B------:R-:W5:Y:S04]  /*0340*/  LDG.E R7, desc[UR6][R8.64] ;  /* 0x0000000608077981 */ /* 0x000f68000c1e1900 */
[----:B------:R-:W5:Y:S04]  /*0350*/  LDG.E R9, desc[UR6][R2.64+-0x4] ;  /* 0xfffffc0602097981 */ /* 0x000f68000c1e1900 */
[----:B------:R-:W5:Y:S01]  /*0360*/  LDG.E R8, desc[UR6][R2.64+0x8] ;  /* 0x0000080602087981 */ /* 0x000f62000c1e1900 */
[----:B--2---:R-:W-:Y:S01]  /*0370*/  FFMA R24, R21, R24, R26 ;  /* 0x0000001815187223 */ /* 0x004fe2000000001a */
[----:B------:R-:W-:-:S02]  /*0380*/  IMAD.WIDE R26, R15, 0x4, R12 ;  /* 0x000000040f1a7825 */ /* 0x000fc400078e020c */
[----:B------:R-:W2:Y:S04]  /*0390*/  LDG.E R21, desc[UR6][R2.64] ;  /* 0x0000000602157981 */ /* 0x000ea8000c1e1900 */
[----:B------:R-:W2:Y:S01]  /*03a0*/  LDG.E R12, desc[UR6][R2.64+0x4] ;  /* 0x00000406020c7981 */ /* 0x000ea2000c1e1900 */
[----:B-1----:R-:W-:-:S03]  /*03b0*/  IMAD.WIDE R4, R15, 0x4, R26 ;  /* 0x000000040f047825 */ /* 0x002fc600078e021a */
[----:B------:R-:W2:Y:S04]  /*03c0*/  LDG.E R13, desc[UR6][R2.64+0xc] ;  /* 0x00000c06020d7981 */ /* 0x000ea8000c1e1900 */
[----:B------:R-:W2:Y:S04]  /*03d0*/  LDG.E R4, desc[UR6][R4.64] ;  /* 0x0000000604047981 */ /* 0x000ea8000c1e1900 */
[----:B------:R-:W2:Y:S01]  /*03e0*/  LDG.E R3, desc[UR6][R26.64] ;  /* 0x000000061a037981 */ /* 0x000ea2000c1e1900 */
[----:B---3--:R-:W-:Y:S01]  /*03f0*/  FFMA R10, R23, R10, R24 ;  /* 0x0000000a170a7223 */ /* 0x008fe20000000018 */
[----:B------:R-:W-:-:S03]  /*0400*/  IADD3 R20, PT, PT, R20, 0x8, RZ ;  /* 0x0000000814147810 */ /* 0x000fc60007ffe0ff */
[----:B----4-:R-:W-:Y:S01]  /*0410*/  FFMA R10, R29, R28, R10 ;  /* 0x0000001c1d0a7223 */ /* 0x010fe2000000000a */
[----:B------:R-:W-:Y:S02]  /*0420*/  ISETP.NE.AND P1, PT, R20, RZ, PT ;  /* 0x000000ff1400720c */ /* 0x000fe40003f25270 */
[----:B------:R-:W-:Y:S01]  /*0430*/  LEA R22, R15, R22, 0x3 ;  /* 0x000000160f167211 */ /* 0x000fe200078e18ff */
[----:B-----5:R-:W-:Y:S01]  /*0440*/  FFMA R6, R9, R6, R10 ;  /* 0x0000000609067223 */ /* 0x020fe2000000000a */
[----:B------:R-:W-:-:S03]  /*0450*/  IADD3 R16, PT, PT, R16, 0x8, RZ ;  /* 0x0000000810107810 */ /* 0x000fc60007ffe0ff */
[----:B--2---:R-:W-:-:S04]  /*0460*/  FFMA R7, R21, R7, R6 ;  /* 0x0000000715077223 */ /* 0x004fc80000000006 */
[----:B------:R-:W-:-:S04]  /*0470*/  FFMA R7, R12, R11, R7 ;  /* 0x0000000b0c077223 */ /* 0x000fc80000000007 */
[----:B------:R-:W-:-:S04]  /*0480*/  FFMA R8, R8, R3, R7 ;  /* 0x0000000308087223 */ /* 0x000fc80000000007 */
[----:B------:R-:W-:Y:S01]  /*0490*/  FFMA R26, R13, R4, R8 ;  /* 0x000000040d1a7223 */ /* 0x000fe20000000008 */
[----:B------:R-:W-:Y:S06]  /*04a0*/  @P1 BRA `(.L_x_9) ;  /* 0xfffffffc005c1947 */ /* 0x000fec000383ffff */
.L_x_8:
[----:B------:R-:W-:Y:S05]  /*04b0*/  @!P0 BRA `(.L_x_7) ;  /* 0x0000000000d48947 */ /* 0x000fea0003800000 */
[----:B------:R-:W-:Y:S02]  /*04c0*/  ISETP.GE.U32.AND P0, PT, R25, 0x4, PT ;  /* 0x000000041900780c */ /* 0x000fe40003f06070 */
[----:B------:R-:W-:-:S04]  /*04d0*/  LOP3.LUT R16, R17, 0x3, RZ, 0xc0, !PT ;  /* 0x0000000311107812 */ /* 0x000fc800078ec0ff */
[----:B------:R-:W-:-:S07]  /*04e0*/  ISETP.NE.AND P1, PT, R16, RZ, PT ;  /* 0x000000ff1000720c */ /* 0x000fce0003f25270 */
[----:B------:R-:W-:Y:S06]  /*04f0*/  @!P0 BRA `(.L_x_10) ;  /* 0x0000000000588947 */ /* 0x000fec0003800000 */
[----:B------:R-:W0:Y:S01]  /*0500*/  LDC.64 R8, c[0x0][0x398] ;  /* 0x0000e600ff087b82 */ /* 0x000e220000000a00 */
[----:B------:R-:W-:Y:S01]  /*0510*/  IMAD R7, R19, R15, R0 ;  /* 0x0000000f13077224 */ /* 0x000fe200078e0200 */
[----:B------:R-:W-:-:S06]  /*0520*/  IADD3 R5, PT, PT, R18, R19, RZ ;  /* 0x0000001312057210 */ /* 0x000fcc0007ffe0ff */
[----:B------:R-:W1:Y:S01]  /*0530*/  LDC.64 R2, c[0x0][0x388] ;  /* 0x0000e200ff027b82 */ /* 0x000e620000000a00 */
[----:B0-----:R-:W-:-:S04]  /*0540*/  IMAD.WIDE R8, R7, 0x4, R8 ;  /* 0x0000000407087825 */ /* 0x001fc800078e0208 */
[----:B------:R-:W-:Y:S02]  /*0550*/  IMAD.WIDE R10, R15, 0x4, R8 ;  /* 0x000000040f0a7825 */ /* 0x000fe400078e0208 */
[----:B------:R-:W2:Y:S02]  /*0560*/  LDG.E R8, desc[UR6][R8.64] ;  /* 0x0000000608087981 */ /* 0x000ea4000c1e1900 */
[----:B-1----:R-:W-:-:S04]  /*0570*/  IMAD.WIDE R2, R5, 0x4, R2 ;  /* 0x0000000405027825 */ /* 0x002fc800078e0202 */
[C---:B------:R-:W-:Y:S01]  /*0580*/  IMAD.WIDE R4, R15.reuse, 0x4, R10 ;  /* 0x000000040f047825 */ /* 0x040fe200078e020a */
[----:B------:R-:W2:Y:S04]  /*0590*/  LDG.E R13, desc[UR6][R2.64] ;  /* 0x00000006020d7981 */ /* 0x000ea8000c1e1900 */
[----:B------:R-:W3:Y:S01]  /*05a0*/  LDG.E R10, desc[UR6][R10.64] ;  /* 0x000000060a0a7981 */ /* 0x000ee2000c1e1900 */
[----:B------:R-:W-:-:S03]  /*05b0*/  IMAD.WIDE R6, R15, 0x4, R4 ;  /* 0x000000040f067825 */ /* 0x000fc600078e0204 */
[----:B------:R-:W3:Y:S04]  /*05c0*/  LDG.E R12, desc[UR6][R2.64+0x4] ;  /* 0x00000406020c7981 */ /* 0x000ee8000c1e1900 */
[----:B------:R-:W4:Y:S04]  /*05d0*/  LDG.E R20, desc[UR6][R4.64] ;  /* 0x0000000604147981 */ /* 0x000f28000c1e1900 */
[----:B------:R-:W4:Y:S04]  /*05e0*/  LDG.E R21, desc[UR6][R2.64+0x8] ;  /* 0x0000080602157981 */ /* 0x000f28000c1e1900 */
[----:B------:R-:W5:Y:S04]  /*05f0*/  LDG.E R23, desc[UR6][R2.64+0xc] ;  /* 0x00000c0602177981 */ /* 0x000f68000c1e1900 */
[----:B------:R-:W5:Y:S01]  /*0600*/  LDG.E R6, desc[UR6][R6.64] ;  /* 0x0000000606067981 */ /* 0x000f62000c1e1900 */
[----:B------:R-:W-:Y:S01]  /*0610*/  IADD3 R19, PT, PT, R19, 0x4, RZ ;  /* 0x0000000413137810 */ /* 0x000fe20007ffe0ff */
[----:B--2---:R-:W-:-:S04]  /*0620*/  FFMA R13, R13, R8, R26 ;  /* 0x000000080d0d7223 */ /* 0x004fc8000000001a */
[----:B---3--:R-:W-:-:S04]  /*0630*/  FFMA R12, R12, R10, R13 ;  /* 0x0000000a0c0c7223 */ /* 0x008fc8000000000d */
[----:B----4-:R-:W-:-:S04]  /*0640*/  FFMA R12, R21, R20, R12 ;  /* 0x00000014150c7223 */ /* 0x010fc8000000000c */
[----:B-----5:R-:W-:-:S07]  /*0650*/  FFMA R26, R23, R6, R12 ;  /* 0x00000006171a7223 */ /* 0x020fce000000000c */
.L_x_10:
[----:B------:R-:W-:Y:S05]  /*0660*/  @!P1 BRA `(.L_x_7) ;  /* 0x0000000000689947 */ /* 0x000fea0003800000 */
[----:B------:R-:W-:Y:S02]  /*0670*/  ISETP.NE.AND P0, PT, R16, 0x1, PT ;  /* 0x000000011000780c */ /* 0x000fe40003f05270 */
[----:B------:R-:W-:-:S04]  /*0680*/  LOP3.LUT R17, R17, 0x1, RZ, 0xc0, !PT ;  /* 0x0000000111117812 */ /* 0x000fc800078ec0ff */
[----:B------:R-:W-:-:S07]  /*0690*/  ISETP.NE.U32.AND P1, PT, R17, 0x1, PT ;  /* 0x000000011100780c */ /* 0x000fce0003f25070 */
[----:B------:R-:W0:Y:S01]  /*06a0*/  @P0 LDC.64 R8, c[0x0][0x398] ;  /* 0x0000e600ff080b82 */ /* 0x000e220000000a00 */
[C---:B------:R-:W-:Y:S01]  /*06b0*/  @P0 IMAD R13, R19.reuse, R15, R0 ;  /* 0x0000000f130d0224 */ /* 0x040fe200078e0200 */
[----:B------:R-:W-:Y:S02]  /*06c0*/  @P0 IADD3 R11, PT, PT, R18, R19, RZ ;  /* 0x00000013120b0210 */ /* 0x000fe40007ffe0ff */
[----:B------:R-:W-:-:S04]  /*06d0*/  @P0 IADD3 R19, PT, PT, R19, 0x2, RZ ;  /* 0x0000000213130810 */ /* 0x000fc80007ffe0ff */
[----:B------:R-:W1:Y:S08]  /*06e0*/  @P0 LDC.64 R6, c[0x0][0x388] ;  /* 0x0000e200ff060b82 */ /* 0x000e700000000a00 */
[----:B------:R-:W2:Y:S08]  /*06f0*/  @!P1 LDC.64 R4, c[0x0][0x388] ;  /* 0x0000e200ff049b82 */ /* 0x000eb00000000a00 */
[----:B------:R-:W3:Y:S01]  /*0700*/  @!P1 LDC.64 R2, c[0x0][0x398] ;  /* 0x0000e600ff029b82 */ /* 0x000ee20000000a00 */
[----:B0-----:R-:W-:Y:S01]  /*0710*/  @P0 IMAD.WIDE R8, R13, 0x4, R8 ;  /* 0x000000040d080825 */ /* 0x001fe200078e0208 */
[----:B------:R-:W-:-:S03]  /*0720*/  @!P1 IADD3 R13, PT, PT, R18, R19, RZ ;  /* 0x00000013120d9210 */ /* 0x000fc60007ffe0ff */
[----:B------:R-:W-:Y:S01]  /*0730*/  @!P1 IMAD R19, R19, R15, R0 ;  /* 0x0000000f13139224 */ /* 0x000fe200078e0200 */
[----:B------:R-:W4:Y:S01]  /*0740*/  @P0 LDG.E R12, desc[UR6][R8.64] ;  /* 0x00000006080c0981 */ /* 0x000f22000c1e1900 */
[----:B-1----:R-:W-:-:S04]  /*0750*/  @P0 IMAD.WIDE R6, R11, 0x4, R6 ;  /* 0x000000040b060825 */ /* 0x002fc800078e0206 */
[----:B------:R-:W-:Y:S01]  /*0760*/  @P0 IMAD.WIDE R10, R15, 0x4, R8 ;  /* 0x000000040f0a0825 */ /* 0x000fe200078e0208 */
[----:B------:R-:W4:Y:S03]  /*0770*/  @P0 LDG.E R17, desc[UR6][R6.64] ;  /* 0x0000000606110981 */ /* 0x000f26000c1e1900 */
[----:B--2---:R-:W-:Y:S01]  /*0780*/  @!P1 IMAD.WIDE R4, R13, 0x4, R4 ;  /* 0x000000040d049825 */ /* 0x004fe200078e0204 */
[----:B------:R-:W2:Y:S04]  /*0790*/  @P0 LDG.E R21, desc[UR6][R6.64+0x4] ;  /* 0x0000040606150981 */ /* 0x000ea8000c1e1900 */
[----:B------:R-:W2:Y:S01]  /*07a0*/  @P0 LDG.E R10, desc[UR6][R10.64] ;  /* 0x000000060a0a0981 */ /* 0x000ea2000c1e1900 */
[----:B---3--:R-:W-:-:S03]  /*07b0*/  @!P1 IMAD.WIDE R2, R19, 0x4, R2 ;  /* 0x0000000413029825 */ /* 0x008fc600078e0202 */
[----:B------:R-:W3:Y:S04]  /*07c0*/  @!P1 LDG.E R5, desc[UR6][R4.64] ;  /* 0x0000000604059981 */ /* 0x000ee8000c1e1900 */
[----:B------:R-:W3:Y:S01]  /*07d0*/  @!P1 LDG.E R2, desc[UR6][R2.64] ;  /* 0x0000000602029981 */ /* 0x000ee2000c1e1900 */
[----:B----4-:R-:W-:-:S04]  /*07e0*/  @P0 FFMA R12, R17, R12, R26 ;  /* 0x0000000c110c0223 */ /* 0x010fc8000000001a */
[----:B--2---:R-:W-:-:S04]  /*07f0*/  @P0 FFMA R26, R21, R10, R12 ;  /* 0x0000000a151a0223 */ /* 0x004fc8000000000c */
[----:B---3--:R-:W-:-:S07]  /*0800*/  @!P1 FFMA R26, R5, R2, R26 ;  /* 0x00000002051a9223 */ /* 0x008fce000000001a */
.L_x_7:
[----:B------:R-:W0:Y:S01]  /*0810*/  LDC.64 R2, c[0x0][0x3a0] ;  /* 0x0000e800ff027b82 */ /* 0x000e220000000a00 */
[----:B------:R-:W-:-:S04]  /*0820*/  IMAD R15, R14, R15, R0 ;  /* 0x0000000f0e0f7224 */ /* 0x000fc800078e0200 */
[----:B0-----:R-:W-:-:S05]  /*0830*/  IMAD.WIDE R2, R15, 0x4, R2 ;  /* 0x000000040f027825 */ /* 0x001fca00078e0202 */
[----:B------:R-:W-:Y:S01]  /*0840*/  STG.E desc[UR6][R2.64], R26 ;  /* 0x0000001a02007986 */ /* 0x000fe2000c101906 */
[----:B------:R-:W-:Y:S05]  /*0850*/  EXIT ;  /* 0x000000000000794d */ /* 0x000fea0003800000 */
.L_x_11:
        /* <DEDUP_REMOVED lines=10> */
.L_x_13:


//--------------------- .nv.shared._Z12block_matmuliiPfiS_S_ --------------------------
	.section	.nv.shared._Z12block_matmuliiPfiS_S_,"aw",@nobits
	.sectionflags	@""
	.align	4
.nv.shared._Z12block_matmuliiPfiS_S_:
	.zero		1536


//--------------------- .nv.shared.reserved.0     --------------------------
	.section	.nv.shared.reserved.0,"aw",@nobits
	.weak		__nv_reservedSMEM_offset_0_alias
	.size		__nv_reservedSMEM_offset_0_alias, 0, 64
	.other		__nv_reservedSMEM_offset_0_alias,@"STO_CUDA_RESERVED_SHARED STV_DEFAULT"
__nv_reservedSMEM_offset_0_alias:
	.zero		0
	.zero		64


//--------------------- .nv.constant0._Z12block_matmuliiPfiS_S_ --------------------------
	.section	.nv.constant0._Z12block_matmuliiPfiS_S_,"a",@progbits
	.sectionflags	@""
	.align	4
.nv.constant0._Z12block_matmuliiPfiS_S_:
	.zero		936


//--------------------- .nv.constant0._Z6matmuliiPfiS_S_ --------------------------
	.section	.nv.constant0._Z6matmuliiPfiS_S_,"a",@progbits
	.sectionflags	@""
	.align	4
.nv.constant0._Z6matmuliiPfiS_S_:
	.zero		936


//--------------------- SYMBOLS --------------------------

	.type		.nv.reservedSmem.offset0,@object
	.size		.nv.reservedSmem.offset0,0x4
	.type		.nv.reservedSmem.cap,@object
	.size		.nv.reservedSmem.cap,0x4
